	.target	sm_90a

	.elftype	@"ET_EXEC"


//--------------------- .note.nv.tkinfo           --------------------------
	.section	.note.nv.tkinfo,"",@"SHT_NOTE"
	.sectionflags	@"SHF_NOTE_NV_TKINFO"
	.tkinfo
        /*0018*/ 	.word	0x00000002
        /*0030*/ 	.string	""
        /*0030*/ 	.string	"ptxas"
        /*0030*/ 	.string	"Cuda compilation tools, release 13.0, V13.0.88"
        /*0030*/ 	.string	"Build cuda_13.0.r13.0/compiler.36424714_0"
        /*0030*/ 	.string	"-arch sm_90a -m 64 "



//--------------------- .note.nv.cuinfo           --------------------------
	.section	.note.nv.cuinfo,"",@"SHT_NOTE"
	.sectionflags	@"SHF_NOTE_NV_CUINFO"
        /*0018*/ 	.short	0x0002
        /*001a*/ 	.short	0x005a
        /*001c*/ 	.short	0x0082
	.zero		2


//--------------------- .nv.info                  --------------------------
	.section	.nv.info,"",@"SHT_CUDA_INFO"
	.align	4


	//----- nvinfo : EIATTR_REGCOUNT
	.align		4
        /*0000*/ 	.byte	0x04, 0x2f
        /*0002*/ 	.short	(.L_15 - .L_14)
	.align		4
.L_14:
        /*0004*/ 	.word	index@(_ZN7cutlass13device_kernelINS_4gemm6kernel13GemmUniversalIN4cute5tupleIJiiiiEEENS1_10collective13CollectiveMmaINS1_34MainloopSm90TmaGmmaWarpSpecializedILi4ENS5_IJNS4_1CILi1EEESB_SB_EEENS1_32KernelTmaWarpSpecializedPingpongEEENS5_IJNSA_ILi64EEENSA_ILi256EEENSA_ILi32EEEEEENS_6half_tENS5_IJlSB_lEEESJ_SK_NS4_8TiledMMAINS4_8MMA_AtomIJNS4_4SM904GMMA26MMA_64x256x16_F32F16F16_SSILNSO_5MajorE0ELSQ_0ELNSO_7ScaleInE1ELSR_1EEEEEENS4_6LayoutISC_NS5_IJNSA_ILi0EEESV_SV_EEEEENS5_IJNS4_10UnderscoreESY_SY_EEEEENS4_13SM90_TMA_LOADENS4_14ComposedLayoutINS4_7SwizzleILi2ELi4ELi3EEENS4_18smem_ptr_flag_bitsILi16EEENSU_INS5_IJNSA_ILi8EEESH_EEENS5_IJSH_SB_EEEEEEEvNS4_8identityES11_S1B_vS1C_EENS_8epilogue10collective6detail29Sm90TmaWarpSpecializedAdapterINS1F_15DefaultEpilogueISJ_SK_SK_NS1E_6thread17LinearCombinationISJ_Li1EffLNS1J_9ScaleType4KindE0ELNS_15FloatRoundStyleE2ESJ_EENS1_15EpilogueDefaultEEEEEvvEEEEvNT_6ParamsE)
        /*0008*/ 	.word	0x000000a8


	//----- nvinfo : EIATTR_FRAME_SIZE
	.align		4
.L_15:
        /*000c*/ 	.byte	0x04, 0x11
        /*000e*/ 	.short	(.L_17 - .L_16)
	.align		4
.L_16:
        /*0010*/ 	.word	index@(_ZN7cutlass13device_kernelINS_4gemm6kernel13GemmUniversalIN4cute5tupleIJiiiiEEENS1_10collective13CollectiveMmaINS1_34MainloopSm90TmaGmmaWarpSpecializedILi4ENS5_IJNS4_1CILi1EEESB_SB_EEENS1_32KernelTmaWarpSpecializedPingpongEEENS5_IJNSA_ILi64EEENSA_ILi256EEENSA_ILi32EEEEEENS_6half_tENS5_IJlSB_lEEESJ_SK_NS4_8TiledMMAINS4_8MMA_AtomIJNS4_4SM904GMMA26MMA_64x256x16_F32F16F16_SSILNSO_5MajorE0ELSQ_0ELNSO_7ScaleInE1ELSR_1EEEEEENS4_6LayoutISC_NS5_IJNSA_ILi0EEESV_SV_EEEEENS5_IJNS4_10UnderscoreESY_SY_EEEEENS4_13SM90_TMA_LOADENS4_14ComposedLayoutINS4_7SwizzleILi2ELi4ELi3EEENS4_18smem_ptr_flag_bitsILi16EEENSU_INS5_IJNSA_ILi8EEESH_EEENS5_IJSH_SB_EEEEEEEvNS4_8identityES11_S1B_vS1C_EENS_8epilogue10collective6detail29Sm90TmaWarpSpecializedAdapterINS1F_15DefaultEpilogueISJ_SK_SK_NS1E_6thread17LinearCombinationISJ_Li1EffLNS1J_9ScaleType4KindE0ELNS_15FloatRoundStyleE2ESJ_EENS1_15EpilogueDefaultEEEEEvvEEEEvNT_6ParamsE)
        /*0014*/ 	.word	0x00000000


	//----- nvinfo : EIATTR_MIN_STACK_SIZE
	.align		4
.L_17:
        /*0018*/ 	.byte	0x04, 0x12
        /*001a*/ 	.short	(.L_19 - .L_18)
	.align		4
.L_18:
        /*001c*/ 	.word	index@(_ZN7cutlass13device_kernelINS_4gemm6kernel13GemmUniversalIN4cute5tupleIJiiiiEEENS1_10collective13CollectiveMmaINS1_34MainloopSm90TmaGmmaWarpSpecializedILi4ENS5_IJNS4_1CILi1EEESB_SB_EEENS1_32KernelTmaWarpSpecializedPingpongEEENS5_IJNSA_ILi64EEENSA_ILi256EEENSA_ILi32EEEEEENS_6half_tENS5_IJlSB_lEEESJ_SK_NS4_8TiledMMAINS4_8MMA_AtomIJNS4_4SM904GMMA26MMA_64x256x16_F32F16F16_SSILNSO_5MajorE0ELSQ_0ELNSO_7ScaleInE1ELSR_1EEEEEENS4_6LayoutISC_NS5_IJNSA_ILi0EEESV_SV_EEEEENS5_IJNS4_10UnderscoreESY_SY_EEEEENS4_13SM90_TMA_LOADENS4_14ComposedLayoutINS4_7SwizzleILi2ELi4ELi3EEENS4_18smem_ptr_flag_bitsILi16EEENSU_INS5_IJNSA_ILi8EEESH_EEENS5_IJSH_SB_EEEEEEEvNS4_8identityES11_S1B_vS1C_EENS_8epilogue10collective6detail29Sm90TmaWarpSpecializedAdapterINS1F_15DefaultEpilogueISJ_SK_SK_NS1E_6thread17LinearCombinationISJ_Li1EffLNS1J_9ScaleType4KindE0ELNS_15FloatRoundStyleE2ESJ_EENS1_15EpilogueDefaultEEEEEvvEEEEvNT_6ParamsE)
        /*0020*/ 	.word	0x00000000
.L_19:


//--------------------- .nv.compat                --------------------------
	.section	.nv.compat,"",@"SHT_CUDA_COMPAT_INFO"
	.align	4
        /*0000*/ 	.byte	0x02, 0x09, 0x01, 0x00, 0x02, 0x02, 0x04, 0x00, 0x02, 0x05, 0x05, 0x00, 0x03, 0x07, 0x01, 0x01
        /*0010*/ 	.byte	0x02, 0x03, 0x01, 0x00, 0x02, 0x06, 0x01, 0x00, 0x04, 0x0b, 0x08, 0x00, 0x00, 0x00, 0x00, 0x00
        /*0020*/ 	.byte	0x00, 0x00, 0x00, 0x00


//--------------------- .nv.info._ZN7cutlass13device_kernelINS_4gemm6kernel13GemmUniversalIN4cute5tupleIJiiiiEEENS1_10collective13CollectiveMmaINS1_34MainloopSm90TmaGmmaWarpSpecializedILi4ENS5_IJNS4_1CILi1EEESB_SB_EEENS1_32KernelTmaWarpSpecializedPingpongEEENS5_IJNSA_ILi64EEENSA_ILi256EEENSA_ILi32EEEEEENS_6half_tENS5_IJlSB_lEEESJ_SK_NS4_8TiledMMAINS4_8MMA_AtomIJNS4_4SM904GMMA26MMA_64x256x16_F32F16F16_SSILNSO_5MajorE0ELSQ_0ELNSO_7ScaleInE1ELSR_1EEEEEENS4_6LayoutISC_NS5_IJNSA_ILi0EEESV_SV_EEEEENS5_IJNS4_10UnderscoreESY_SY_EEEEENS4_13SM90_TMA_LOADENS4_14ComposedLayoutINS4_7SwizzleILi2ELi4ELi3EEENS4_18smem_ptr_flag_bitsILi16EEENSU_INS5_IJNSA_ILi8EEESH_EEENS5_IJSH_SB_EEEEEEEvNS4_8identityES11_S1B_vS1C_EENS_8epilogue10collective6detail29Sm90TmaWarpSpecializedAdapterINS1F_15DefaultEpilogueISJ_SK_SK_NS1E_6thread17LinearCombinationISJ_Li1EffLNS1J_9ScaleType4KindE0ELNS_15FloatRoundStyleE2ESJ_EENS1_15EpilogueDefaultEEEEEvvEEEEvNT_6ParamsE --------------------------
	.section	.nv.info._ZN7cutlass13device_kernelINS_4gemm6kernel13GemmUniversalIN4cute5tupleIJiiiiEEENS1_10collective13CollectiveMmaINS1_34MainloopSm90TmaGmmaWarpSpecializedILi4ENS5_IJNS4_1CILi1EEESB_SB_EEENS1_32KernelTmaWarpSpecializedPingpongEEENS5_IJNSA_ILi64EEENSA_ILi256EEENSA_ILi32EEEEEENS_6half_tENS5_IJlSB_lEEESJ_SK_NS4_8TiledMMAINS4_8MMA_AtomIJNS4_4SM904GMMA26MMA_64x256x16_F32F16F16_SSILNSO_5MajorE0ELSQ_0ELNSO_7ScaleInE1ELSR_1EEEEEENS4_6LayoutISC_NS5_IJNSA_ILi0EEESV_SV_EEEEENS5_IJNS4_10UnderscoreESY_SY_EEEEENS4_13SM90_TMA_LOADENS4_14ComposedLayoutINS4_7SwizzleILi2ELi4ELi3EEENS4_18smem_ptr_flag_bitsILi16EEENSU_INS5_IJNSA_ILi8EEESH_EEENS5_IJSH_SB_EEEEEEEvNS4_8identityES11_S1B_vS1C_EENS_8epilogue10collective6detail29Sm90TmaWarpSpecializedAdapterINS1F_15DefaultEpilogueISJ_SK_SK_NS1E_6thread17LinearCombinationISJ_Li1EffLNS1J_9ScaleType4KindE0ELNS_15FloatRoundStyleE2ESJ_EENS1_15EpilogueDefaultEEEEEvvEEEEvNT_6ParamsE,"",@"SHT_CUDA_INFO"
	.sectionflags	@""
	.align	4


	//----- nvinfo : EIATTR_CUDA_API_VERSION
	.align		4
        /*0000*/ 	.byte	0x04, 0x37
        /*0002*/ 	.short	(.L_21 - .L_20)
.L_20:
        /*0004*/ 	.word	0x00000082


	//----- nvinfo : EIATTR_KPARAM_INFO
	.align		4
.L_21:
        /*0008*/ 	.byte	0x04, 0x17
        /*000a*/ 	.short	(.L_23 - .L_22)
.L_22:
        /*000c*/ 	.word	0x00000000
        /*0010*/ 	.short	0x0000
        /*0012*/ 	.short	0x0070
        /*0014*/ 	.byte	0x00, 0xf0, 0x01, 0x10


	//----- nvinfo : EIATTR_SPARSE_MMA_MASK
	.align		4
.L_23:
        /*0018*/ 	.byte	0x03, 0x50
        /*001a*/ 	.short	0x0000


	//----- nvinfo : EIATTR_MAXREG_COUNT
	.align		4
        /*001c*/ 	.byte	0x03, 0x1b
        /*001e*/ 	.short	0x00a8


	//----- nvinfo : EIATTR_NUM_BARRIERS
	.align		4
        /*0020*/ 	.byte	0x02, 0x4c
        /*0022*/ 	.byte	0x01
	.zero		1


	//----- nvinfo : EIATTR_EXTERNS
	.align		4
        /*0024*/ 	.byte	0x04, 0x0f
        /*0026*/ 	.short	(.L_25 - .L_24)


	//   ....[0]....
	.align		4
.L_24:
        /*0028*/ 	.word	index@(__assertfail)


	//----- nvinfo : EIATTR_MERCURY_ISA_VERSION
	.align		4
.L_25:
        /*002c*/ 	.byte	0x03, 0x5f
        /*002e*/ 	.short	0x0101


	//----- nvinfo : EIATTR_INT_WARP_WIDE_INSTR_OFFSETS
	.align		4
        /*0030*/ 	.byte	0x04, 0x31
        /*0032*/ 	.short	(.L_27 - .L_26)


	//   ....[0]....
.L_26:
        /*0034*/ 	.word	0x00000470


	//   ....[1]....
        /*0038*/ 	.word	0x00000490


	//   ....[2]....
        /*003c*/ 	.word	0x00000510


	//   ....[3]....
        /*0040*/ 	.word	0x00000520


	//   ....[4]....
        /*0044*/ 	.word	0x00000530


	//   ....[5]....
        /*0048*/ 	.word	0x00000550


	//   ....[6]....
        /*004c*/ 	.word	0x000005b0


	//   ....[7]....
        /*0050*/ 	.word	0x000005d0


	//----- nvinfo : EIATTR_COOP_GROUP_MASK_REGIDS
	.align		4
.L_27:
        /*0054*/ 	.byte	0x04, 0x29
        /*0056*/ 	.short	(.L_29 - .L_28)


	//   ....[0]....
.L_28:
        /*0058*/ 	.word	0xffffffff


	//   ....[1]....
        /*005c*/ 	.word	0xffffffff


	//   ....[2]....
        /*0060*/ 	.word	0xffffffff


	//   ....[3]....
        /*0064*/ 	.word	0xffffffff


	//   ....[4]....
        /*0068*/ 	.word	0xffffffff


	//   ....[5]....
        /*006c*/ 	.word	0xffffffff


	//----- nvinfo : EIATTR_COOP_GROUP_INSTR_OFFSETS
	.align		4
.L_29:
        /*0070*/ 	.byte	0x04, 0x28
        /*0072*/ 	.short	(.L_31 - .L_30)


	//   ....[0]....
.L_30:
        /*0074*/ 	.word	0x00000050


	//   ....[1]....
        /*0078*/ 	.word	0x00000080


	//   ....[2]....
        /*007c*/ 	.word	0x00000180


	//   ....[3]....
        /*0080*/ 	.word	0x00000390


	//   ....[4]....
        /*0084*/ 	.word	0x000003d0


	//   ....[5]....
        /*0088*/ 	.word	0x00000410


	//----- nvinfo : EIATTR_REG_RECONFIG
	.align		4
.L_31:
        /*008c*/ 	.byte	0x01, 0x54
	.zero		2


	//----- nvinfo : EIATTR_SYSCALL_OFFSETS
	.align		4
        /*0090*/ 	.byte	0x04, 0x46
        /*0092*/ 	.short	(.L_33 - .L_32)


	//   ....[0]....
.L_32:
        /*0094*/ 	.word	0x000016a0


	//----- nvinfo : EIATTR_MBARRIER_INSTR_OFFSETS
	.align		4
.L_33:
        /*0098*/ 	.byte	0x04, 0x39
        /*009a*/ 	.short	(.L_35 - .L_34)


	//   ....[0]....
.L_34:
        /*009c*/ 	.word	0x00000300
        /*00a0*/ 	.word	0x000000ff
        /*00a4*/ 	.word	0x00000000
        /*00a8*/ 	.short	0x0100
        /*00aa*/ 	.byte	0x09
	.zero		1


	//   ....[1]....
        /*00ac*/ 	.word	0x00000310
        /*00b0*/ 	.word	0x000000ff
        /*00b4*/ 	.word	0x00000020
        /*00b8*/ 	.short	0x0100
        /*00ba*/ 	.byte	0x09
	.zero		1


	//   ....[2]....
        /*00bc*/ 	.word	0x00000320
        /*00c0*/ 	.word	0x000000ff
        /*00c4*/ 	.word	0x00000008
        /*00c8*/ 	.short	0x0100
        /*00ca*/ 	.byte	0x09
	.zero		1


	//   ....[3]....
        /*00cc*/ 	.word	0x00000330
        /*00d0*/ 	.word	0x000000ff
        /*00d4*/ 	.word	0x00000028
        /*00d8*/ 	.short	0x0100
        /*00da*/ 	.byte	0x09
	.zero		1


	//   ....[4]....
        /*00dc*/ 	.word	0x00000340
        /*00e0*/ 	.word	0x000000ff
        /*00e4*/ 	.word	0x00000010
        /*00e8*/ 	.short	0x0100
        /*00ea*/ 	.byte	0x09
	.zero		1


	//   ....[5]....
        /*00ec*/ 	.word	0x00000350
        /*00f0*/ 	.word	0x000000ff
        /*00f4*/ 	.word	0x00000030
        /*00f8*/ 	.short	0x0100
        /*00fa*/ 	.byte	0x09
	.zero		1


	//   ....[6]....
        /*00fc*/ 	.word	0x00000360
        /*0100*/ 	.word	0x000000ff
        /*0104*/ 	.word	0x00000018
        /*0108*/ 	.short	0x0100
        /*010a*/ 	.byte	0x09
	.zero		1


	//   ....[7]....
        /*010c*/ 	.word	0x00000370
        /*0110*/ 	.word	0x000000ff
        /*0114*/ 	.word	0x00000038
        /*0118*/ 	.short	0x0100
        /*011a*/ 	.byte	0x09
	.zero		1


	//   ....[8]....
        /*011c*/ 	.word	0x000005f0
        /*0120*/ 	.word	0x000000ff
        /*0124*/ 	.word	0x00000070
        /*0128*/ 	.short	0x0100
        /*012a*/ 	.byte	0x09
	.zero		1


	//   ....[9]....
        /*012c*/ 	.word	0x00000600
        /*0130*/ 	.word	0x000000ff
        /*0134*/ 	.word	0x00000078
        /*0138*/ 	.short	0x0100
        /*013a*/ 	.byte	0x09
	.zero		1


	//   ....[10]....
        /*013c*/ 	.word	0x00000640
        /*0140*/ 	.word	0x000000ff
        /*0144*/ 	.word	0x00000050
        /*0148*/ 	.short	0x0100
        /*014a*/ 	.byte	0x0a
	.zero		1


	//   ....[11]....
        /*014c*/ 	.word	0x00000660
        /*0150*/ 	.word	0x000000ff
        /*0154*/ 	.word	0x00000058
        /*0158*/ 	.short	0x0100
        /*015a*/ 	.byte	0x0a
	.zero		1


	//   ....[12]....
        /*015c*/ 	.word	0x00000670
        /*0160*/ 	.word	0x000000ff
        /*0164*/ 	.word	0x00000060
        /*0168*/ 	.short	0x0100
        /*016a*/ 	.byte	0x0a
	.zero		1


	//   ....[13]....
        /*016c*/ 	.word	0x00000680
        /*0170*/ 	.word	0x000000ff
        /*0174*/ 	.word	0x00000068
        /*0178*/ 	.short	0x0100
        /*017a*/ 	.byte	0x0a
	.zero		1


	//   ....[14]....
        /*017c*/ 	.word	0x00001580
        /*0180*/ 	.word	0x0000009b
        /*0184*/ 	.word	0x00000000
        /*0188*/ 	.short	0x010a
        /*018a*/ 	.byte	0x2e
	.zero		1


	//   ....[15]....
        /*018c*/ 	.word	0x00001730
        /*0190*/ 	.word	0x00000003
        /*0194*/ 	.word	0x00000000
        /*0198*/ 	.short	0x010a
        /*019a*/ 	.byte	0x3f
	.zero		1


	//   ....[16]....
        /*019c*/ 	.word	0x00001790
        /*01a0*/ 	.word	0x00000003
        /*01a4*/ 	.word	0x00000000
        /*01a8*/ 	.short	0x010a
        /*01aa*/ 	.byte	0x3f
	.zero		1


	//   ....[17]....
        /*01ac*/ 	.word	0x00001a00
        /*01b0*/ 	.word	0x000000ff
        /*01b4*/ 	.word	0x00000000
        /*01b8*/ 	.short	0x010a
        /*01ba*/ 	.byte	0x04
	.zero		1


	//   ....[18]....
        /*01bc*/ 	.word	0x00001a40
        /*01c0*/ 	.word	0x000000ff
        /*01c4*/ 	.word	0x00000000
        /*01c8*/ 	.short	0x010a
        /*01ca*/ 	.byte	0x04
	.zero		1


	//   ....[19]....
        /*01cc*/ 	.word	0x00001bc0
        /*01d0*/ 	.word	0x000000ff
        /*01d4*/ 	.word	0x00000000
        /*01d8*/ 	.short	0x0101
        /*01da*/ 	.byte	0x04
	.zero		1


	//   ....[20]....
        /*01dc*/ 	.word	0x00001cb0
        /*01e0*/ 	.word	0x0000009c
        /*01e4*/ 	.word	0x00000000
        /*01e8*/ 	.short	0x0101
        /*01ea*/ 	.byte	0x2f
	.zero		1


	//   ....[21]....
        /*01ec*/ 	.word	0x00001d70
        /*01f0*/ 	.word	0x000000ff
        /*01f4*/ 	.word	0x00000000
        /*01f8*/ 	.short	0x0101
        /*01fa*/ 	.byte	0x04
	.zero		1


	//   ....[22]....
        /*01fc*/ 	.word	0x00001e20
        /*0200*/ 	.word	0x0000009b
        /*0204*/ 	.word	0x00000010
        /*0208*/ 	.short	0x010a
        /*020a*/ 	.byte	0x2e
	.zero		1


	//   ....[23]....
        /*020c*/ 	.word	0x00009c00
        /*0210*/ 	.word	0x0000009e
        /*0214*/ 	.word	0x00000000
        /*0218*/ 	.short	0x0101
        /*021a*/ 	.byte	0x2f
	.zero		1


	//   ....[24]....
        /*021c*/ 	.word	0x0000a5e0
        /*0220*/ 	.word	0x00000007
        /*0224*/ 	.word	0x00000020
        /*0228*/ 	.short	0x010a
        /*022a*/ 	.byte	0x3f
	.zero		1


	//   ....[25]....
        /*022c*/ 	.word	0x0000a980
        /*0230*/ 	.word	0x00000003
        /*0234*/ 	.word	0x00000078
        /*0238*/ 	.short	0x0101
        /*023a*/ 	.byte	0x3f
	.zero		1


	//   ....[26]....
        /*023c*/ 	.word	0x0000b0f0
        /*0240*/ 	.word	0x00000007
        /*0244*/ 	.word	0x00000000
        /*0248*/ 	.short	0x010a
        /*024a*/ 	.byte	0x3f
	.zero		1


	//   ....[27]....
        /*024c*/ 	.word	0x0000b170
        /*0250*/ 	.word	0x00000009
        /*0254*/ 	.word	0x00000000
        /*0258*/ 	.short	0x010a
        /*025a*/ 	.byte	0x3f
	.zero		1


	//   ....[28]....
        /*025c*/ 	.word	0x0000b200
        /*0260*/ 	.word	0x00000006
        /*0264*/ 	.word	0x00000000
        /*0268*/ 	.short	0x010a
        /*026a*/ 	.byte	0x3f
	.zero		1


	//   ....[29]....
        /*026c*/ 	.word	0x0000b290
        /*0270*/ 	.word	0x00000003
        /*0274*/ 	.word	0x00000000
        /*0278*/ 	.short	0x010a
        /*027a*/ 	.byte	0x3f
	.zero		1


	//   ....[30]....
        /*027c*/ 	.word	0x0000b2f0
        /*0280*/ 	.word	0x0000009d
        /*0284*/ 	.word	0x00000000
        /*0288*/ 	.short	0x010a
        /*028a*/ 	.byte	0x3f
	.zero		1


	//   ....[31]....
        /*028c*/ 	.word	0x0000b340
        /*0290*/ 	.word	0x00000003
        /*0294*/ 	.word	0x00000000
        /*0298*/ 	.short	0x010a
        /*029a*/ 	.byte	0x3f
	.zero		1


	//   ....[32]....
        /*029c*/ 	.word	0x0000b3a0
        /*02a0*/ 	.word	0x00000004
        /*02a4*/ 	.word	0x00000000
        /*02a8*/ 	.short	0x010a
        /*02aa*/ 	.byte	0x3f
	.zero		1


	//   ....[33]....
        /*02ac*/ 	.word	0x0000b3f0
        /*02b0*/ 	.word	0x0000009d
        /*02b4*/ 	.word	0x00000010
        /*02b8*/ 	.short	0x010a
        /*02ba*/ 	.byte	0x3f
	.zero		1


	//   ....[34]....
        /*02bc*/ 	.word	0x0000b4c0
        /*02c0*/ 	.word	0x00000007
        /*02c4*/ 	.word	0x00000020
        /*02c8*/ 	.short	0x010a
        /*02ca*/ 	.byte	0x3f
	.zero		1


	//   ....[35]....
        /*02cc*/ 	.word	0x0000b590
        /*02d0*/ 	.word	0x00000007
        /*02d4*/ 	.word	0x00000000
        /*02d8*/ 	.short	0x010a
        /*02da*/ 	.byte	0x3f
	.zero		1


	//   ....[36]....
        /*02dc*/ 	.word	0x0000b5e0
        /*02e0*/ 	.word	0x00000009
        /*02e4*/ 	.word	0x00000000
        /*02e8*/ 	.short	0x010a
        /*02ea*/ 	.byte	0x3f
	.zero		1


	//   ....[37]....
        /*02ec*/ 	.word	0x0000b630
        /*02f0*/ 	.word	0x00000006
        /*02f4*/ 	.word	0x00000000
        /*02f8*/ 	.short	0x010a
        /*02fa*/ 	.byte	0x3f
	.zero		1


	//----- nvinfo : EIATTR_NUM_MBARRIERS
	.align		4
.L_35:
        /*02fc*/ 	.byte	0x03, 0x38
        /*02fe*/ 	.short	0x000e


	//----- nvinfo : EIATTR_EXIT_INSTR_OFFSETS
	.align		4
        /*0300*/ 	.byte	0x04, 0x1c
        /*0302*/ 	.short	(.L_37 - .L_36)


	//   ....[0]....
.L_36:
        /*0304*/ 	.word	0x00001240


	//   ....[1]....
        /*0308*/ 	.word	0x000012a0


	//   ....[2]....
        /*030c*/ 	.word	0x0000a310


	//   ....[3]....
        /*0310*/ 	.word	0x0000a340


	//   ....[4]....
        /*0314*/ 	.word	0x0000b2e0


	//----- nvinfo : EIATTR_MAX_THREADS
	.align		4
.L_37:
        /*0318*/ 	.byte	0x04, 0x05
        /*031a*/ 	.short	(.L_39 - .L_38)
.L_38:
        /*031c*/ 	.word	0x00000180
        /*0320*/ 	.word	0x00000001
        /*0324*/ 	.word	0x00000001


	//----- nvinfo : EIATTR_CRS_STACK_SIZE
	.align		4
.L_39:
        /*0328*/ 	.byte	0x04, 0x1e
        /*032a*/ 	.short	(.L_41 - .L_40)
.L_40:
        /*032c*/ 	.word	0x00000000


	//----- nvinfo : EIATTR_CBANK_PARAM_SIZE
	.align		4
.L_41:
        /*0330*/ 	.byte	0x03, 0x19
        /*0332*/ 	.short	0x0470


	//----- nvinfo : EIATTR_PARAM_CBANK
	.align		4
        /*0334*/ 	.byte	0x04, 0x0a
        /*0336*/ 	.short	(.L_43 - .L_42)
	.align		4
.L_42:
        /*0338*/ 	.word	index@(.nv.constant0._ZN7cutlass13device_kernelINS_4gemm6kernel13GemmUniversalIN4cute5tupleIJiiiiEEENS1_10collective13CollectiveMmaINS1_34MainloopSm90TmaGmmaWarpSpecializedILi4ENS5_IJNS4_1CILi1EEESB_SB_EEENS1_32KernelTmaWarpSpecializedPingpongEEENS5_IJNSA_ILi64EEENSA_ILi256EEENSA_ILi32EEEEEENS_6half_tENS5_IJlSB_lEEESJ_SK_NS4_8TiledMMAINS4_8MMA_AtomIJNS4_4SM904GMMA26MMA_64x256x16_F32F16F16_SSILNSO_5MajorE0ELSQ_0ELNSO_7ScaleInE1ELSR_1EEEEEENS4_6LayoutISC_NS5_IJNSA_ILi0EEESV_SV_EEEEENS5_IJNS4_10UnderscoreESY_SY_EEEEENS4_13SM90_TMA_LOADENS4_14ComposedLayoutINS4_7SwizzleILi2ELi4ELi3EEENS4_18smem_ptr_flag_bitsILi16EEENSU_INS5_IJNSA_ILi8EEESH_EEENS5_IJSH_SB_EEEEEEEvNS4_8identityES11_S1B_vS1C_EENS_8epilogue10collective6detail29Sm90TmaWarpSpecializedAdapterINS1F_15DefaultEpilogueISJ_SK_SK_NS1E_6thread17LinearCombinationISJ_Li1EffLNS1J_9ScaleType4KindE0ELNS_15FloatRoundStyleE2ESJ_EENS1_15EpilogueDefaultEEEEEvvEEEEvNT_6ParamsE)
        /*033c*/ 	.short	0x0210
        /*033e*/ 	.short	0x0470


	//----- nvinfo : EIATTR_SW_WAR
	.align		4
.L_43:
        /*0340*/ 	.byte	0x04, 0x36
        /*0342*/ 	.short	(.L_45 - .L_44)
.L_44:
        /*0344*/ 	.word	0x00000008
.L_45:


//--------------------- .nv.callgraph             --------------------------
	.section	.nv.callgraph,"",@"SHT_CUDA_CALLGRAPH"
	.align	4
	.sectionentsize	8
	.align		4
        /*0000*/ 	.word	0x00000000
	.align		4
        /*0004*/ 	.word	0xffffffff
	.align		4
        /*0008*/ 	.word	index@(_ZN7cutlass13device_kernelINS_4gemm6kernel13GemmUniversalIN4cute5tupleIJiiiiEEENS1_10collective13CollectiveMmaINS1_34MainloopSm90TmaGmmaWarpSpecializedILi4ENS5_IJNS4_1CILi1EEESB_SB_EEENS1_32KernelTmaWarpSpecializedPingpongEEENS5_IJNSA_ILi64EEENSA_ILi256EEENSA_ILi32EEEEEENS_6half_tENS5_IJlSB_lEEESJ_SK_NS4_8TiledMMAINS4_8MMA_AtomIJNS4_4SM904GMMA26MMA_64x256x16_F32F16F16_SSILNSO_5MajorE0ELSQ_0ELNSO_7ScaleInE1ELSR_1EEEEEENS4_6LayoutISC_NS5_IJNSA_ILi0EEESV_SV_EEEEENS5_IJNS4_10UnderscoreESY_SY_EEEEENS4_13SM90_TMA_LOADENS4_14ComposedLayoutINS4_7SwizzleILi2ELi4ELi3EEENS4_18smem_ptr_flag_bitsILi16EEENSU_INS5_IJNSA_ILi8EEESH_EEENS5_IJSH_SB_EEEEEEEvNS4_8identityES11_S1B_vS1C_EENS_8epilogue10collective6detail29Sm90TmaWarpSpecializedAdapterINS1F_15DefaultEpilogueISJ_SK_SK_NS1E_6thread17LinearCombinationISJ_Li1EffLNS1J_9ScaleType4KindE0ELNS_15FloatRoundStyleE2ESJ_EENS1_15EpilogueDefaultEEEEEvvEEEEvNT_6ParamsE)
	.align		4
        /*000c*/ 	.word	index@(__assertfail)
	.align		4
        /*0010*/ 	.word	0x00000000
	.align		4
        /*0014*/ 	.word	0xfffffffe
	.align		4
        /*0018*/ 	.word	0x00000000
	.align		4
        /*001c*/ 	.word	0xfffffffd
	.align		4
        /*0020*/ 	.word	0x00000000
	.align		4
        /*0024*/ 	.word	0xfffffffc


//--------------------- .nv.constant4             --------------------------
	.section	.nv.constant4,"a",@progbits
	.align	8
	.align		8
.nv.constant4:
        /*0000*/ 	.dword	__assertfail
	.align		8
        /*0008*/ 	.dword	__unnamed_1
	.align		8
        /*0010*/ 	.dword	_ZN39_INTERNAL_cf656eb3_4_k_cu_98b03a0c_30824cuda3std3__45__cpo5beginE
	.align		8
        /*0018*/ 	.dword	_ZN39_INTERNAL_cf656eb3_4_k_cu_98b03a0c_30824cuda3std3__45__cpo3endE
	.align		8
        /*0020*/ 	.dword	_ZN39_INTERNAL_cf656eb3_4_k_cu_98b03a0c_30824cuda3std3__45__cpo6cbeginE
	.align		8
        /*0028*/ 	.dword	_ZN39_INTERNAL_cf656eb3_4_k_cu_98b03a0c_30824cuda3std3__45__cpo4cendE
	.align		8
        /*0030*/ 	.dword	_ZN39_INTERNAL_cf656eb3_4_k_cu_98b03a0c_30824cuda3std3__441_GLOBAL__N__cf656eb3_4_k_cu_98b03a0c_30826ignoreE
	.align		8
        /*0038*/ 	.dword	_ZN39_INTERNAL_cf656eb3_4_k_cu_98b03a0c_30824cuda3std3__419piecewise_constructE
	.align		8
        /*0040*/ 	.dword	_ZN39_INTERNAL_cf656eb3_4_k_cu_98b03a0c_30824cuda3std3__48in_placeE
	.align		8
        /*0048*/ 	.dword	_ZN39_INTERNAL_cf656eb3_4_k_cu_98b03a0c_30824cuda3std6ranges3__45__cpo4swapE
	.align		8
        /*0050*/ 	.dword	_ZN39_INTERNAL_cf656eb3_4_k_cu_98b03a0c_30824cuda3std6ranges3__45__cpo9iter_moveE
	.align		8
        /*0058*/ 	.dword	_ZN39_INTERNAL_cf656eb3_4_k_cu_98b03a0c_30824cute7productE
	.align		8
        /*0060*/ 	.dword	_ZN39_INTERNAL_cf656eb3_4_k_cu_98b03a0c_30824cute1_E
	.align		8
        /*0068*/ 	.dword	$str$22
	.align		8
        /*0070*/ 	.dword	$str$23


//--------------------- .text._ZN7cutlass13device_kernelINS_4gemm6kernel13GemmUniversalIN4cute5tupleIJiiiiEEENS1_10collective13CollectiveMmaINS1_34MainloopSm90TmaGmmaWarpSpecializedILi4ENS5_IJNS4_1CILi1EEESB_SB_EEENS1_32KernelTmaWarpSpecializedPingpongEEENS5_IJNSA_ILi64EEENSA_ILi256EEENSA_ILi32EEEEEENS_6half_tENS5_IJlSB_lEEESJ_SK_NS4_8TiledMMAINS4_8MMA_AtomIJNS4_4SM904GMMA26MMA_64x256x16_F32F16F16_SSILNSO_5MajorE0ELSQ_0ELNSO_7ScaleInE1ELSR_1EEEEEENS4_6LayoutISC_NS5_IJNSA_ILi0EEESV_SV_EEEEENS5_IJNS4_10UnderscoreESY_SY_EEEEENS4_13SM90_TMA_LOADENS4_14ComposedLayoutINS4_7SwizzleILi2ELi4ELi3EEENS4_18smem_ptr_flag_bitsILi16EEENSU_INS5_IJNSA_ILi8EEESH_EEENS5_IJSH_SB_EEEEEEEvNS4_8identityES11_S1B_vS1C_EENS_8epilogue10collective6detail29Sm90TmaWarpSpecializedAdapterINS1F_15DefaultEpilogueISJ_SK_SK_NS1E_6thread17LinearCombinationISJ_Li1EffLNS1J_9ScaleType4KindE0ELNS_15FloatRoundStyleE2ESJ_EENS1_15EpilogueDefaultEEEEEvvEEEEvNT_6ParamsE --------------------------
	.section	.text._ZN7cutlass13device_kernelINS_4gemm6kernel13GemmUniversalIN4cute5tupleIJiiiiEEENS1_10collective13CollectiveMmaINS1_34MainloopSm90TmaGmmaWarpSpecializedILi4ENS5_IJNS4_1CILi1EEESB_SB_EEENS1_32KernelTmaWarpSpecializedPingpongEEENS5_IJNSA_ILi64EEENSA_ILi256EEENSA_ILi32EEEEEENS_6half_tENS5_IJlSB_lEEESJ_SK_NS4_8TiledMMAINS4_8MMA_AtomIJNS4_4SM904GMMA26MMA_64x256x16_F32F16F16_SSILNSO_5MajorE0ELSQ_0ELNSO_7ScaleInE1ELSR_1EEEEEENS4_6LayoutISC_NS5_IJNSA_ILi0EEESV_SV_EEEEENS5_IJNS4_10UnderscoreESY_SY_EEEEENS4_13SM90_TMA_LOADENS4_14ComposedLayoutINS4_7SwizzleILi2ELi4ELi3EEENS4_18smem_ptr_flag_bitsILi16EEENSU_INS5_IJNSA_ILi8EEESH_EEENS5_IJSH_SB_EEEEEEEvNS4_8identityES11_S1B_vS1C_EENS_8epilogue10collective6detail29Sm90TmaWarpSpecializedAdapterINS1F_15DefaultEpilogueISJ_SK_SK_NS1E_6thread17LinearCombinationISJ_Li1EffLNS1J_9ScaleType4KindE0ELNS_15FloatRoundStyleE2ESJ_EENS1_15EpilogueDefaultEEEEEvvEEEEvNT_6ParamsE,"ax",@progbits
	.align	128
.text._ZN7cutlass13device_kernelINS_4gemm6kernel13GemmUniversalIN4cute5tupleIJiiiiEEENS1_10collective13CollectiveMmaINS1_34MainloopSm90TmaGmmaWarpSpecializedILi4ENS5_IJNS4_1CILi1EEESB_SB_EEENS1_32KernelTmaWarpSpecializedPingpongEEENS5_IJNSA_ILi64EEENSA_ILi256EEENSA_ILi32EEEEEENS_6half_tENS5_IJlSB_lEEESJ_SK_NS4_8TiledMMAINS4_8MMA_AtomIJNS4_4SM904GMMA26MMA_64x256x16_F32F16F16_SSILNSO_5MajorE0ELSQ_0ELNSO_7ScaleInE1ELSR_1EEEEEENS4_6LayoutISC_NS5_IJNSA_ILi0EEESV_SV_EEEEENS5_IJNS4_10UnderscoreESY_SY_EEEEENS4_13SM90_TMA_LOADENS4_14ComposedLayoutINS4_7SwizzleILi2ELi4ELi3EEENS4_18smem_ptr_flag_bitsILi16EEENSU_INS5_IJNSA_ILi8EEESH_EEENS5_IJSH_SB_EEEEEEEvNS4_8identityES11_S1B_vS1C_EENS_8epilogue10collective6detail29Sm90TmaWarpSpecializedAdapterINS1F_15DefaultEpilogueISJ_SK_SK_NS1E_6thread17LinearCombinationISJ_Li1EffLNS1J_9ScaleType4KindE0ELNS_15FloatRoundStyleE2ESJ_EENS1_15EpilogueDefaultEEEEEvvEEEEvNT_6ParamsE:
        .type           _ZN7cutlass13device_kernelINS_4gemm6kernel13GemmUniversalIN4cute5tupleIJiiiiEEENS1_10collective13CollectiveMmaINS1_34MainloopSm90TmaGmmaWarpSpecializedILi4ENS5_IJNS4_1CILi1EEESB_SB_EEENS1_32KernelTmaWarpSpecializedPingpongEEENS5_IJNSA_ILi64EEENSA_ILi256EEENSA_ILi32EEEEEENS_6half_tENS5_IJlSB_lEEESJ_SK_NS4_8TiledMMAINS4_8MMA_AtomIJNS4_4SM904GMMA26MMA_64x256x16_F32F16F16_SSILNSO_5MajorE0ELSQ_0ELNSO_7ScaleInE1ELSR_1EEEEEENS4_6LayoutISC_NS5_IJNSA_ILi0EEESV_SV_EEEEENS5_IJNS4_10UnderscoreESY_SY_EEEEENS4_13SM90_TMA_LOADENS4_14ComposedLayoutINS4_7SwizzleILi2ELi4ELi3EEENS4_18smem_ptr_flag_bitsILi16EEENSU_INS5_IJNSA_ILi8EEESH_EEENS5_IJSH_SB_EEEEEEEvNS4_8identityES11_S1B_vS1C_EENS_8epilogue10collective6detail29Sm90TmaWarpSpecializedAdapterINS1F_15DefaultEpilogueISJ_SK_SK_NS1E_6thread17LinearCombinationISJ_Li1EffLNS1J_9ScaleType4KindE0ELNS_15FloatRoundStyleE2ESJ_EENS1_15EpilogueDefaultEEEEEvvEEEEvNT_6ParamsE,@function
        .size           _ZN7cutlass13device_kernelINS_4gemm6kernel13GemmUniversalIN4cute5tupleIJiiiiEEENS1_10collective13CollectiveMmaINS1_34MainloopSm90TmaGmmaWarpSpecializedILi4ENS5_IJNS4_1CILi1EEESB_SB_EEENS1_32KernelTmaWarpSpecializedPingpongEEENS5_IJNSA_ILi64EEENSA_ILi256EEENSA_ILi32EEEEEENS_6half_tENS5_IJlSB_lEEESJ_SK_NS4_8TiledMMAINS4_8MMA_AtomIJNS4_4SM904GMMA26MMA_64x256x16_F32F16F16_SSILNSO_5MajorE0ELSQ_0ELNSO_7ScaleInE1ELSR_1EEEEEENS4_6LayoutISC_NS5_IJNSA_ILi0EEESV_SV_EEEEENS5_IJNS4_10UnderscoreESY_SY_EEEEENS4_13SM90_TMA_LOADENS4_14ComposedLayoutINS4_7SwizzleILi2ELi4ELi3EEENS4_18smem_ptr_flag_bitsILi16EEENSU_INS5_IJNSA_ILi8EEESH_EEENS5_IJSH_SB_EEEEEEEvNS4_8identityES11_S1B_vS1C_EENS_8epilogue10collective6detail29Sm90TmaWarpSpecializedAdapterINS1F_15DefaultEpilogueISJ_SK_SK_NS1E_6thread17LinearCombinationISJ_Li1EffLNS1J_9ScaleType4KindE0ELNS_15FloatRoundStyleE2ESJ_EENS1_15EpilogueDefaultEEEEEvvEEEEvNT_6ParamsE,(.L_x_324 - _ZN7cutlass13device_kernelINS_4gemm6kernel13GemmUniversalIN4cute5tupleIJiiiiEEENS1_10collective13CollectiveMmaINS1_34MainloopSm90TmaGmmaWarpSpecializedILi4ENS5_IJNS4_1CILi1EEESB_SB_EEENS1_32KernelTmaWarpSpecializedPingpongEEENS5_IJNSA_ILi64EEENSA_ILi256EEENSA_ILi32EEEEEENS_6half_tENS5_IJlSB_lEEESJ_SK_NS4_8TiledMMAINS4_8MMA_AtomIJNS4_4SM904GMMA26MMA_64x256x16_F32F16F16_SSILNSO_5MajorE0ELSQ_0ELNSO_7ScaleInE1ELSR_1EEEEEENS4_6LayoutISC_NS5_IJNSA_ILi0EEESV_SV_EEEEENS5_IJNS4_10UnderscoreESY_SY_EEEEENS4_13SM90_TMA_LOADENS4_14ComposedLayoutINS4_7SwizzleILi2ELi4ELi3EEENS4_18smem_ptr_flag_bitsILi16EEENSU_INS5_IJNSA_ILi8EEESH_EEENS5_IJSH_SB_EEEEEEEvNS4_8identityES11_S1B_vS1C_EENS_8epilogue10collective6detail29Sm90TmaWarpSpecializedAdapterINS1F_15DefaultEpilogueISJ_SK_SK_NS1E_6thread17LinearCombinationISJ_Li1EffLNS1J_9ScaleType4KindE0ELNS_15FloatRoundStyleE2ESJ_EENS1_15EpilogueDefaultEEEEEvvEEEEvNT_6ParamsE)
        .other          _ZN7cutlass13device_kernelINS_4gemm6kernel13GemmUniversalIN4cute5tupleIJiiiiEEENS1_10collective13CollectiveMmaINS1_34MainloopSm90TmaGmmaWarpSpecializedILi4ENS5_IJNS4_1CILi1EEESB_SB_EEENS1_32KernelTmaWarpSpecializedPingpongEEENS5_IJNSA_ILi64EEENSA_ILi256EEENSA_ILi32EEEEEENS_6half_tENS5_IJlSB_lEEESJ_SK_NS4_8TiledMMAINS4_8MMA_AtomIJNS4_4SM904GMMA26MMA_64x256x16_F32F16F16_SSILNSO_5MajorE0ELSQ_0ELNSO_7ScaleInE1ELSR_1EEEEEENS4_6LayoutISC_NS5_IJNSA_ILi0EEESV_SV_EEEEENS5_IJNS4_10UnderscoreESY_SY_EEEEENS4_13SM90_TMA_LOADENS4_14ComposedLayoutINS4_7SwizzleILi2ELi4ELi3EEENS4_18smem_ptr_flag_bitsILi16EEENSU_INS5_IJNSA_ILi8EEESH_EEENS5_IJSH_SB_EEEEEEEvNS4_8identityES11_S1B_vS1C_EENS_8epilogue10collective6detail29Sm90TmaWarpSpecializedAdapterINS1F_15DefaultEpilogueISJ_SK_SK_NS1E_6thread17LinearCombinationISJ_Li1EffLNS1J_9ScaleType4KindE0ELNS_15FloatRoundStyleE2ESJ_EENS1_15EpilogueDefaultEEEEEvvEEEEvNT_6ParamsE,@"STO_CUDA_ENTRY STV_DEFAULT"
_ZN7cutlass13device_kernelINS_4gemm6kernel13GemmUniversalIN4cute5tupleIJiiiiEEENS1_10collective13CollectiveMmaINS1_34MainloopSm90TmaGmmaWarpSpecializedILi4ENS5_IJNS4_1CILi1EEESB_SB_EEENS1_32KernelTmaWarpSpecializedPingpongEEENS5_IJNSA_ILi64EEENSA_ILi256EEENSA_ILi32EEEEEENS_6half_tENS5_IJlSB_lEEESJ_SK_NS4_8TiledMMAINS4_8MMA_AtomIJNS4_4SM904GMMA26MMA_64x256x16_F32F16F16_SSILNSO_5MajorE0ELSQ_0ELNSO_7ScaleInE1ELSR_1EEEEEENS4_6LayoutISC_NS5_IJNSA_ILi0EEESV_SV_EEEEENS5_IJNS4_10UnderscoreESY_SY_EEEEENS4_13SM90_TMA_LOADENS4_14ComposedLayoutINS4_7SwizzleILi2ELi4ELi3EEENS4_18smem_ptr_flag_bitsILi16EEENSU_INS5_IJNSA_ILi8EEESH_EEENS5_IJSH_SB_EEEEEEEvNS4_8identityES11_S1B_vS1C_EENS_8epilogue10collective6detail29Sm90TmaWarpSpecializedAdapterINS1F_15DefaultEpilogueISJ_SK_SK_NS1E_6thread17LinearCombinationISJ_Li1EffLNS1J_9ScaleType4KindE0ELNS_15FloatRoundStyleE2ESJ_EENS1_15EpilogueDefaultEEEEEvvEEEEvNT_6ParamsE:
[----:B------:R-:W0:Y:S01]  /*0000*/  LDC R1, c[0x0][0x28] ;  /* 0x00000a00ff017b82 */ /* 0x000e220000000800 */
[----:B------:R-:W1:Y:S01]  /*0010*/  S2R R4, SR_TID.X ;  /* 0x0000000000047919 */ /* 0x000e620000002100 */
[----:B------:R-:W-:Y:S01]  /*0020*/  ELECT P0, URZ, PT ;  /* 0x00000000003f782f */ /* 0x000fe20003800000 */
[----:B------:R-:W-:Y:S01]  /*0030*/  BSSY B0, `(.L_x_0) ;  /* 0x0000014000007945 */ /* 0x000fe20003800000 */
[----:B-1----:R-:W-:-:S05]  /*0040*/  SHF.R.U32.HI R0, RZ, 0x5, R4 ;  /* 0x00000005ff007819 */ /* 0x002fca0000011604 */
[----:B------:R-:W1:Y:S02]  /*0050*/  SHFL.IDX PT, R2, R0, RZ, 0x1f ;  /* 0x00001fff00027589 */ /* 0x000e6400000e0000 */
[----:B-1----:R-:W-:Y:S02]  /*0060*/  R2UR UR8, R2 ;  /* 0x00000000020872ca */ /* 0x002fe400000e0000 */
[----:B------:R-:W-:-:S05]  /*0070*/  SHF.R.U32.HI R2, RZ, 0x7, R4 ;  /* 0x00000007ff027819 */ /* 0x000fca0000011604 */
[----:B------:R1:W2:Y:S06]  /*0080*/  SHFL.IDX PT, R3, R2, RZ, 0x1f ;  /* 0x00001fff02037589 */ /* 0x0002ac00000e0000 */
[----:B------:R-:W-:Y:S02]  /*0090*/  USHF.R.S32.HI UR4, URZ, 0x1f, UR8 ;  /* 0x0000001f3f047899 */ /* 0x000fe40008011408 */
[----:B------:R-:W-:Y:S02]  /*00a0*/  ISETP.NE.OR P0, PT, RZ, UR8, !P0 ;  /* 0x00000008ff007c0c */ /* 0x000fe4000c705670 */
[----:B------:R-:W-:-:S04]  /*00b0*/  ULEA.HI UR4, UR4, UR8, URZ, 0x2 ;  /* 0x0000000804047291 */ /* 0x000fc8000f8f103f */
[----:B------:R-:W-:-:S04]  /*00c0*/  ULOP3.LUT UR4, UR4, 0xfffffffc, URZ, 0xc0, !UPT ;  /* 0xfffffffc04047892 */ /* 0x000fc8000f8ec03f */
[----:B------:R-:W-:-:S03]  /*00d0*/  UIADD3 UR8, UR8, -UR4, URZ ;  /* 0x8000000408087290 */ /* 0x000fc6000fffe03f */
[----:B01----:R-:W-:Y:S09]  /*00e0*/  @P0 BRA `(.L_x_1) ;  /* 0x0000000000200947 */ /* 0x003ff20003800000 */
[----:B------:R-:W-:Y:S02]  /*00f0*/  ULDC.64 UR4, c[0x0][0x198] ;  /* 0x0000660000047ab9 */ /* 0x000fe40000000a00 */
[----:B------:R-:W-:Y:S02]  /*0100*/  UIADD3 UR6, UP0, UR4, 0xf0, URZ ;  /* 0x000000f004067890 */ /* 0x000fe4000ff1e03f */
[----:B------:R-:W-:Y:S02]  /*0110*/  UIADD3 UR4, UP1, UR4, 0x1f0, URZ ;  /* 0x000001f004047890 */ /* 0x000fe4000ff3e03f */
[----:B------:R-:W-:Y:S02]  /*0120*/  UIADD3.X UR7, URZ, UR5, URZ, UP0, !UPT ;  /* 0x000000053f077290 */ /* 0x000fe400087fe43f */
[----:B------:R-:W-:-:S07]  /*0130*/  UIADD3.X UR5, URZ, UR5, URZ, UP1, !UPT ;  /* 0x000000053f057290 */ /* 0x000fce0008ffe43f */
[----:B------:R0:W-:Y:S02]  /*0140*/  UTMACCTL.PF [UR6] ;  /* 0x00000000060079b9 */ /* 0x0001e40008040000 */
[----:B------:R0:W-:Y:S02]  /*0150*/  UTMACCTL.PF [UR4] ;  /* 0x00000000040079b9 */ /* 0x0001e40008040000 */
[----:B0-----:R-:W-:Y:S01]  /*0160*/  NOP ;  /* 0x0000000000007918 */ /* 0x001fe20000000000 */
.L_x_1:
[----:B------:R-:W-:Y:S05]  /*0170*/  BSYNC B0 ;  /* 0x0000000000007941 */ /* 0x000fea0003800000 */
.L_x_0:
[----:B------:R-:W0:Y:S01]  /*0180*/  SHFL.IDX PT, R5, R0, RZ, 0x1f ;  /* 0x00001fff00057589 */ /* 0x000e2200000e0000 */
[----:B--2---:R-:W-:Y:S01]  /*0190*/  R2UR UR15, R3 ;  /* 0x00000000030f72ca */ /* 0x004fe200000e0000 */
[----:B------:R-:W-:-:S04]  /*01a0*/  UISETP.NE.AND UP0, UPT, UR8, 0x3, UPT ;  /* 0x000000030800788c */ /* 0x000fc8000bf05270 */
[----:B------:R-:W-:-:S08]  /*01b0*/  UISETP.EQ.OR UP0, UPT, UR8, URZ, !UP0 ;  /* 0x0000003f0800728c */ /* 0x000fd0000c702670 */
[----:B------:R-:W-:Y:S02]  /*01c0*/  UIADD3 UR18, UR15, -0x1, URZ ;  /* 0xffffffff0f127890 */ /* 0x000fe4000fffe03f */
[----:B------:R-:W-:Y:S02]  /*01d0*/  UISETP.EQ.AND UP0, UPT, UR15, URZ, UP0 ;  /* 0x0000003f0f00728c */ /* 0x000fe40008702270 */
[----:B------:R-:W-:Y:S02]  /*01e0*/  UISETP.GE.U32.AND UP1, UPT, UR18, 0x2, UPT ;  /* 0x000000021200788c */ /* 0x000fe4000bf26070 */
[----:B------:R-:W-:Y:S01]  /*01f0*/  USEL UR41, URZ, 0x1, !UP0 ;  /* 0x000000013f297887 */ /* 0x000fe2000c000000 */
[----:B0-----:R-:W-:-:S03]  /*0200*/  ISETP.NE.AND P0, PT, R5, RZ, PT ;  /* 0x000000ff0500720c */ /* 0x001fc60003f05270 */
[----:B------:R-:W-:-:S10]  /*0210*/  USEL UR41, UR41, 0x2, UP1 ;  /* 0x0000000229297887 */ /* 0x000fd40008800000 */
[----:B------:R-:W-:Y:S05]  /*0220*/  @P0 BRA `(.L_x_2) ;  /* 0x0000000000580947 */ /* 0x000fea0003800000 */
[----:B------:R-:W0:Y:S01]  /*0230*/  S2UR UR9, SR_CgaCtaId ;  /* 0x00000000000979c3 */ /* 0x000e220000008800 */
[----:B------:R-:W-:Y:S01]  /*0240*/  UMOV UR4, 0x400 ;  /* 0x0000040000047882 */ /* 0x000fe20000000000 */
[----:B------:R-:W-:Y:S01]  /*0250*/  UMOV UR5, 0x1 ;  /* 0x0000000100057882 */ /* 0x000fe20000000000 */
[----:B------:R-:W-:Y:S01]  /*0260*/  UMOV UR6, 0x80 ;  /* 0x0000008000067882 */ /* 0x000fe20000000000 */
[----:B------:R-:W-:Y:S01]  /*0270*/  ELECT P0, URZ, PT ;  /* 0x00000000003f782f */ /* 0x000fe20003800000 */
[----:B------:R-:W-:-:S04]  /*0280*/  UIADD3 UR6, -UR6, 0x100000, URZ ;  /* 0x0010000006067890 */ /* 0x000fc8000fffe13f */
[----:B------:R-:W-:Y:S02]  /*0290*/  USHF.L.U32 UR7, UR6, 0xb, URZ ;  /* 0x0000000b06077899 */ /* 0x000fe4000800063f */
[----:B------:R-:W-:Y:S02]  /*02a0*/  USHF.L.U32 UR6, UR6, 0x1, URZ ;  /* 0x0000000106067899 */ /* 0x000fe4000800063f */
[----:B0-----:R-:W-:Y:S02]  /*02b0*/  ULEA UR9, UR9, UR4, 0x18 ;  /* 0x0000000409097291 */ /* 0x001fe4000f8ec03f */
[----:B------:R-:W-:-:S04]  /*02c0*/  UIADD3 UR4, -UR5, 0x100000, URZ ;  /* 0x0010000005047890 */ /* 0x000fc8000fffe13f */
[----:B------:R-:W-:Y:S02]  /*02d0*/  USHF.L.U32 UR5, UR4, 0xb, URZ ;  /* 0x0000000b04057899 */ /* 0x000fe4000800063f */
[----:B------:R-:W-:Y:S01]  /*02e0*/  USHF.L.U32 UR4, UR4, 0x1, URZ ;  /* 0x0000000104047899 */ /* 0x000fe2000800063f */
[----:B------:R-:W0:Y:S11]  /*02f0*/  FENCE.VIEW.ASYNC.S ;  /* 0x00000000000073c6 */ /* 0x000e360000000000 */
[----:B0-----:R0:W1:Y:S01]  /*0300*/  SYNCS.EXCH.64 URZ, [UR9], UR4 ;  /* 0x00000004093f75b2 */ /* 0x0010620008000100 */
[----:B------:R0:W2:Y:S01]  /*0310*/  SYNCS.EXCH.64 URZ, [UR9+0x20], UR6 ;  /* 0x00002006093f75b2 */ /* 0x0000a20008000100 */
[----:B------:R0:W3:Y:S01]  /*0320*/  SYNCS.EXCH.64 URZ, [UR9+0x8], UR4 ;  /* 0x00000804093f75b2 */ /* 0x0000e20008000100 */
[----:B------:R0:W4:Y:S01]  /*0330*/  SYNCS.EXCH.64 URZ, [UR9+0x28], UR6 ;  /* 0x00002806093f75b2 */ /* 0x0001220008000100 */
[----:B------:R0:W0:Y:S01]  /*0340*/  SYNCS.EXCH.64 URZ, [UR9+0x10], UR4 ;  /* 0x00001004093f75b2 */ /* 0x0000220008000100 */
[----:B------:R0:W0:Y:S01]  /*0350*/  SYNCS.EXCH.64 URZ, [UR9+0x30], UR6 ;  /* 0x00003006093f75b2 */ /* 0x0000220008000100 */
[----:B------:R0:W0:Y:S01]  /*0360*/  SYNCS.EXCH.64 URZ, [UR9+0x18], UR4 ;  /* 0x00001804093f75b2 */ /* 0x0000220008000100 */
[----:B------:R0:W0:Y:S01]  /*0370*/  SYNCS.EXCH.64 URZ, [UR9+0x38], UR6 ;  /* 0x00003806093f75b2 */ /* 0x0000220008000100 */
[----:B------:R-:W-:Y:S01]  /*0380*/  NOP ;  /* 0x0000000000007918 */ /* 0x000fe20000000000 */
.L_x_2:
[----:B------:R-:W5:Y:S01]  /*0390*/  SHFL.IDX PT, R5, R0, RZ, 0x1f ;  /* 0x00001fff00057589 */ /* 0x000f6200000e0000 */
[----:B------:R-:W-:Y:S01]  /*03a0*/  ELECT P0, URZ, PT ;  /* 0x00000000003f782f */ /* 0x000fe20003800000 */
[----:B------:R-:W-:Y:S01]  /*03b0*/  NOP ;  /* 0x0000000000007918 */ /* 0x000fe20000000000 */
[----:B------:R-:W-:Y:S01]  /*03c0*/  ELECT P1, URZ, PT ;  /* 0x00000000003f782f */ /* 0x000fe20003820000 */
[----:B------:R-:W1:Y:S01]  /*03d0*/  SHFL.IDX PT, R3, R0, RZ, 0x1f ;  /* 0x00001fff00037589 */ /* 0x000e6200000e0000 */
[----:B0-----:R-:W-:Y:S01]  /*03e0*/  UMOV UR4, 0x20 ;  /* 0x0000002000047882 */ /* 0x001fe20000000000 */
[----:B------:R-:W-:Y:S01]  /*03f0*/  UMOV UR12, 0x80 ;  /* 0x00000080000c7882 */ /* 0x000fe20000000000 */
[----:B------:R-:W-:Y:S01]  /*0400*/  NOP ;  /* 0x0000000000007918 */ /* 0x000fe20000000000 */
[----:B------:R0:W0:Y:S01]  /*0410*/  SHFL.IDX PT, R0, R2, RZ, 0x1f ;  /* 0x00001fff02007589 */ /* 0x00002200000e0000 */
[----:B------:R-:W-:Y:S01]  /*0420*/  ULDC.64 UR50, c[0x0][0x208] ;  /* 0x0000820000327ab9 */ /* 0x000fe20000000a00 */
[----:B-----5:R-:W-:-:S02]  /*0430*/  ISETP.NE.OR P0, PT, R5, RZ, !P0 ;  /* 0x000000ff0500720c */ /* 0x020fc40004705670 */
[----:B-1----:R-:W-:Y:S02]  /*0440*/  ISETP.NE.OR P1, PT, R3, RZ, !P1 ;  /* 0x000000ff0300720c */ /* 0x002fe40004f25670 */
[----:B------:R-:W-:-:S04]  /*0450*/  SHF.R.S32.HI R3, RZ, 0x1f, R4 ;  /* 0x0000001fff037819 */ /* 0x000fc80000011404 */
[----:B------:R-:W-:-:S05]  /*0460*/  LEA.HI R3, R3, R4, RZ, 0x7 ;  /* 0x0000000403037211 */ /* 0x000fca00078f38ff */
[----:B------:R-:W-:Y:S01]  /*0470*/  VOTEU.ALL UP0, P0 ;  /* 0x00000000003f7886 */ /* 0x000fe20000000000 */
[----:B------:R-:W-:Y:S01]  /*0480*/  LOP3.LUT R3, R3, 0xffffff80, RZ, 0xc0, !PT ;  /* 0xffffff8003037812 */ /* 0x000fe200078ec0ff */
[----:B------:R-:W-:-:S03]  /*0490*/  VOTEU.ALL UP1, P1 ;  /* 0x00000000003f7886 */ /* 0x000fc60000820000 */
[----:B------:R-:W1:Y:S01]  /*04a0*/  @!UP0 S2UR UR7, SR_CgaCtaId ;  /* 0x00000000000789c3 */ /* 0x000e620000008800 */
[----:B------:R-:W-:Y:S01]  /*04b0*/  @!UP0 UMOV UR6, 0x400 ;  /* 0x0000040000068882 */ /* 0x000fe20000000000 */
[----:B------:R-:W-:-:S04]  /*04c0*/  @!UP0 UIADD3 UR4, -UR4, 0x100000, URZ ;  /* 0x0010000004048890 */ /* 0x000fc8000fffe13f */
[----:B------:R-:W-:Y:S02]  /*04d0*/  @!UP0 USHF.L.U32 UR5, UR4, 0xb, URZ ;  /* 0x0000000b04058899 */ /* 0x000fe4000800063f */
[----:B------:R-:W-:Y:S01]  /*04e0*/  @!UP0 USHF.L.U32 UR4, UR4, 0x1, URZ ;  /* 0x0000000104048899 */ /* 0x000fe2000800063f */
[----:B------:R-:W-:Y:S01]  /*04f0*/  IMAD.IADD R3, R4, 0x1, -R3 ;  /* 0x0000000104037824 */ /* 0x000fe200078e0a03 */
[----:B------:R-:W-:Y:S01]  /*0500*/  @!UP1 UMOV UR10, 0x400 ;  /* 0x00000400000a9882 */ /* 0x000fe20000000000 */
[----:B------:R-:W-:Y:S01]  /*0510*/  VOTEU.ALL UP2, P1 ;  /* 0x00000000003f7886 */ /* 0x000fe20000840000 */
[----:B------:R-:W-:Y:S01]  /*0520*/  VOTEU.ALL UP3, P1 ;  /* 0x00000000003f7886 */ /* 0x000fe20000860000 */
[----:B------:R-:W-:Y:S01]  /*0530*/  VOTEU.ALL UP4, P1 ;  /* 0x00000000003f7886 */ /* 0x000fe20000880000 */
[----:B------:R-:W5:Y:S01]  /*0540*/  @!UP1 S2UR UR11, SR_CgaCtaId ;  /* 0x00000000000b99c3 */ /* 0x000f620000008800 */
[----:B------:R-:W-:Y:S01]  /*0550*/  VOTEU.ALL UP5, P1 ;  /* 0x00000000003f7886 */ /* 0x000fe200008a0000 */
[----:B------:R-:W-:Y:S01]  /*0560*/  ISETP.NE.AND P1, PT, RZ, UR15, PT ;  /* 0x0000000fff007c0c */ /* 0x000fe2000bf25270 */
[----:B-1----:R-:W-:-:S02]  /*0570*/  @!UP0 ULEA UR9, UR7, UR6, 0x18 ;  /* 0x0000000607098291 */ /* 0x002fc4000f8ec03f */
[----:B------:R-:W-:-:S04]  /*0580*/  @!UP1 UIADD3 UR6, -UR12, 0x100000, URZ ;  /* 0x001000000c069890 */ /* 0x000fc8000fffe13f */
[----:B------:R-:W-:Y:S02]  /*0590*/  @!UP1 USHF.L.U32 UR7, UR6, 0xb, URZ ;  /* 0x0000000b06079899 */ /* 0x000fe4000800063f */
[----:B------:R-:W-:Y:S01]  /*05a0*/  @!UP1 USHF.L.U32 UR6, UR6, 0x1, URZ ;  /* 0x0000000106069899 */ /* 0x000fe2000800063f */
[----:B------:R-:W-:Y:S01]  /*05b0*/  VOTEU.ALL UP0, P0 ;  /* 0x00000000003f7886 */ /* 0x000fe20000000000 */
[----:B-----5:R-:W-:Y:S01]  /*05c0*/  @!UP1 ULEA UR10, UR11, UR10, 0x18 ;  /* 0x0000000a0b0a9291 */ /* 0x020fe2000f8ec03f */
[----:B------:R-:W-:Y:S01]  /*05d0*/  VOTEU.ALL UP1, P0 ;  /* 0x00000000003f7886 */ /* 0x000fe20000020000 */
[----:B------:R-:W1:Y:S02]  /*05e0*/  FENCE.VIEW.ASYNC.S ;  /* 0x00000000000073c6 */ /* 0x000e640000000000 */
[----:B-1----:R-:W2:Y:S02]  /*05f0*/  @!UP0 SYNCS.EXCH.64 URZ, [UR9+0x70], UR4 ;  /* 0x00007004093f85b2 */ /* 0x002ea40008000100 */
[----:B------:R1:W2:Y:S01]  /*0600*/  @!UP1 SYNCS.EXCH.64 URZ, [UR9+0x78], UR4 ;  /* 0x00007804093f95b2 */ /* 0x0002a20008000100 */
[----:B------:R-:W-:Y:S01]  /*0610*/  NOP ;  /* 0x0000000000007918 */ /* 0x000fe20000000000 */
[----:B-1----:R-:W-:-:S02]  /*0620*/  ULDC.64 UR4, c[0x0][0x598] ;  /* 0x0001660000047ab9 */ /* 0x002fc40000000a00 */
[----:B------:R-:W-:Y:S02]  /*0630*/  ISETP.NE.U32.AND P0, PT, RZ, UR4, PT ;  /* 0x00000004ff007c0c */ /* 0x000fe4000bf05070 */
[----:B------:R1:W2:Y:S02]  /*0640*/  @!UP2 SYNCS.EXCH.64 URZ, [UR10+0x50], UR6 ;  /* 0x000050060a3fa5b2 */ /* 0x0002a40008000100 */
[----:B------:R-:W-:Y:S01]  /*0650*/  ISETP.NE.AND.EX P0, PT, RZ, UR5, PT, P0 ;  /* 0x00000005ff007c0c */ /* 0x000fe2000bf05300 */
[----:B------:R1:W2:Y:S01]  /*0660*/  @!UP3 SYNCS.EXCH.64 URZ, [UR10+0x58], UR6 ;  /* 0x000058060a3fb5b2 */ /* 0x0002a20008000100 */
[----:B------:R1:W2:Y:S01]  /*0670*/  @!UP4 SYNCS.EXCH.64 URZ, [UR10+0x60], UR6 ;  /* 0x000060060a3fc5b2 */ /* 0x0002a20008000100 */
[----:B------:R1:W2:Y:S01]  /*0680*/  @!UP5 SYNCS.EXCH.64 URZ, [UR10+0x68], UR6 ;  /* 0x000068060a3fd5b2 */ /* 0x0002a20008000100 */
[----:B------:R-:W-:Y:S01]  /*0690*/  NOP ;  /* 0x0000000000007918 */ /* 0x000fe20000000000 */
[----:B--234-:R-:W-:Y:S08]  /*06a0*/  BAR.SYNC.DEFER_BLOCKING 0x0 ;  /* 0x0000000000007b1d */ /* 0x01cff00000010000 */
[----:B01----:R-:W-:Y:S05]  /*06b0*/  @!P0 BRA `(.L_x_3) ;  /* 0x00000000001c8947 */ /* 0x003fea0003800000 */
[----:B------:R-:W0:Y:S02]  /*06c0*/  LDC.64 R6, c[0x0][0x598] ;  /* 0x00016600ff067b82 */ /* 0x000e240000000a00 */
[----:B0-----:R-:W2:Y:S02]  /*06d0*/  LDG.E.64 R6, desc[UR50][R6.64] ;  /* 0x0000003206067981 */ /* 0x001ea4000c1e1b00 */
[----:B--2---:R-:W-:-:S04]  /*06e0*/  ISETP.NE.U32.AND P0, PT, R6, RZ, PT ;  /* 0x000000ff0600720c */ /* 0x004fc80003f05070 */
[----:B------:R-:W-:-:S13]  /*06f0*/  ISETP.NE.AND.EX P0, PT, R7, RZ, PT, P0 ;  /* 0x000000ff0700720c */ /* 0x000fda0003f05300 */
[----:B------:R-:W-:Y:S05]  /*0700*/  @!P0 BRA `(.L_x_3) ;  /* 0x0000000000088947 */ /* 0x000fea0003800000 */
[----:B------:R1:W5:Y:S01]  /*0710*/  LD.E R23, desc[UR50][R6.64] ;  /* 0x0000003206177980 */ /* 0x000362000c101900 */
[----:B------:R-:W-:Y:S05]  /*0720*/  BRA `(.L_x_4) ;  /* 0x0000000000247947 */ /* 0x000fea0003800000 */
.L_x_3:
[----:B------:R-:W-:Y:S02]  /*0730*/  ULDC.64 UR4, c[0x0][0x588] ;  /* 0x0001620000047ab9 */ /* 0x000fe40000000a00 */
[----:B------:R-:W-:-:S04]  /*0740*/  ISETP.NE.U32.AND P0, PT, RZ, UR4, PT ;  /* 0x00000004ff007c0c */ /* 0x000fc8000bf05070 */
[----:B------:R-:W-:-:S13]  /*0750*/  ISETP.NE.AND.EX P0, PT, RZ, UR5, PT, P0 ;  /* 0x00000005ff007c0c */ /* 0x000fda000bf05300 */
[----:B------:R-:W-:Y:S05]  /*0760*/  @!P0 BRA `(.L_x_5) ;  /* 0x00000000000c8947 */ /* 0x000fea0003800000 */
[----:B------:R-:W0:Y:S02]  /*0770*/  LDC.64 R6, c[0x0][0x588] ;  /* 0x00016200ff067b82 */ /* 0x000e240000000a00 */
[----:B0-----:R0:W5:Y:S01]  /*0780*/  LDG.E R23, desc[UR50][R6.64] ;  /* 0x0000003206177981 */ /* 0x001162000c1e1900 */
[----:B------:R-:W-:Y:S05]  /*0790*/  BRA `(.L_x_4) ;  /* 0x0000000000087947 */ /* 0x000fea0003800000 */
.L_x_5:
[----:B------:R-:W-:Y:S02]  /*07a0*/  ULDC UR4, c[0x0][0x580] ;  /* 0x0001600000047ab9 */ /* 0x000fe40000000800 */
[----:B------:R-:W-:-:S07]  /*07b0*/  IMAD.U32 R23, RZ, RZ, UR4 ;  /* 0x00000004ff177e24 */ /* 0x000fce000f8e00ff */
.L_x_4:
[----:B------:R-:W-:Y:S02]  /*07c0*/  ULDC.64 UR4, c[0x0][0x5a0] ;  /* 0x0001680000047ab9 */ /* 0x000fe40000000a00 */
[----:B------:R-:W-:-:S04]  /*07d0*/  ISETP.NE.U32.AND P0, PT, RZ, UR4, PT ;  /* 0x00000004ff007c0c */ /* 0x000fc8000bf05070 */
[----:B------:R-:W-:-:S13]  /*07e0*/  ISETP.NE.AND.EX P0, PT, RZ, UR5, PT, P0 ;  /* 0x00000005ff007c0c */ /* 0x000fda000bf05300 */
[----:B------:R-:W-:Y:S05]  /*07f0*/  @!P0 BRA `(.L_x_6) ;  /* 0x00000000001c8947 */ /* 0x000fea0003800000 */
[----:B01----:R-:W0:Y:S02]  /*0800*/  LDC.64 R6, c[0x0][0x5a0] ;  /* 0x00016800ff067b82 */ /* 0x003e240000000a00 */
[----:B0-----:R-:W2:Y:S02]  /*0810*/  LDG.E.64 R6, desc[UR50][R6.64] ;  /* 0x0000003206067981 */ /* 0x001ea4000c1e1b00 */
[----:B--2---:R-:W-:-:S04]  /*0820*/  ISETP.NE.U32.AND P0, PT, R6, RZ, PT ;  /* 0x000000ff0600720c */ /* 0x004fc80003f05070 */
[----:B------:R-:W-:-:S13]  /*0830*/  ISETP.NE.AND.EX P0, PT, R7, RZ, PT, P0 ;  /* 0x000000ff0700720c */ /* 0x000fda0003f05300 */
[----:B------:R-:W-:Y:S05]  /*0840*/  @!P0 BRA `(.L_x_6) ;  /* 0x0000000000088947 */ /* 0x000fea0003800000 */
[----:B------:R3:W5:Y:S01]  /*0850*/  LD.E R22, desc[UR50][R6.64] ;  /* 0x0000003206167980 */ /* 0x000762000c101900 */
[----:B------:R-:W-:Y:S05]  /*0860*/  BRA `(.L_x_7) ;  /* 0x0000000000247947 */ /* 0x000fea0003800000 */
.L_x_6:
[----:B------:R-:W-:Y:S02]  /*0870*/  ULDC.64 UR4, c[0x0][0x590] ;  /* 0x0001640000047ab9 */ /* 0x000fe40000000a00 */
[----:B------:R-:W-:-:S04]  /*0880*/  ISETP.NE.U32.AND P0, PT, RZ, UR4, PT ;  /* 0x00000004ff007c0c */ /* 0x000fc8000bf05070 */
[----:B------:R-:W-:-:S13]  /*0890*/  ISETP.NE.AND.EX P0, PT, RZ, UR5, PT, P0 ;  /* 0x00000005ff007c0c */ /* 0x000fda000bf05300 */
[----:B------:R-:W-:Y:S05]  /*08a0*/  @!P0 BRA `(.L_x_8) ;  /* 0x00000000000c8947 */ /* 0x000fea0003800000 */
[----:B01----:R-:W0:Y:S02]  /*08b0*/  LDC.64 R6, c[0x0][0x590] ;  /* 0x00016400ff067b82 */ /* 0x003e240000000a00 */
[----:B0-----:R2:W5:Y:S01]  /*08c0*/  LDG.E R22, desc[UR50][R6.64] ;  /* 0x0000003206167981 */ /* 0x001562000c1e1900 */
[----:B------:R-:W-:Y:S05]  /*08d0*/  BRA `(.L_x_7) ;  /* 0x0000000000087947 */ /* 0x000fea0003800000 */
.L_x_8:
[----:B------:R-:W-:Y:S02]  /*08e0*/  ULDC UR4, c[0x0][0x584] ;  /* 0x0001610000047ab9 */ /* 0x000fe40000000800 */
[----:B------:R-:W-:-:S07]  /*08f0*/  IMAD.U32 R22, RZ, RZ, UR4 ;  /* 0x00000004ff167e24 */ /* 0x000fce000f8e00ff */
.L_x_7:
[----:B------:R-:W4:Y:S01]  /*0900*/  S2UR UR10, SR_CTAID.Y ;  /* 0x00000000000a79c3 */ /* 0x000f220000002600 */
[----:B------:R-:W-:Y:S01]  /*0910*/  ULDC UR5, c[0x0][0x65c] ;  /* 0x0001970000057ab9 */ /* 0x000fe20000000800 */
[----:B------:R-:W-:Y:S01]  /*0920*/  UISETP.NE.AND UP0, UPT, UR15, 0x2, UPT ;  /* 0x000000020f00788c */ /* 0x000fe2000bf05270 */
[----:B------:R-:W-:Y:S01]  /*0930*/  PRMT R5, RZ, 0x7610, R5 ;  /* 0x00007610ff057816 */ /* 0x000fe20000000005 */
[----:B------:R-:W-:Y:S01]  /*0940*/  UISETP.NE.AND UP2, UPT, UR5, 0x1, UPT ;  /* 0x000000010500788c */ /* 0x000fe2000bf45270 */
[----:B------:R-:W-:Y:S02]  /*0950*/  IMAD.MOV.U32 R18, RZ, RZ, -0x1 ;  /* 0xffffffffff127424 */ /* 0x000fe400078e00ff */
[----:B------:R-:W-:Y:S01]  /*0960*/  IMAD.MOV.U32 R19, RZ, RZ, -0x1 ;  /* 0xffffffffff137424 */ /* 0x000fe200078e00ff */
[----:B------:R-:W4:Y:S01]  /*0970*/  S2UR UR4, SR_CTAID.X ;  /* 0x00000000000479c3 */ /* 0x000f220000002500 */
[----:B------:R-:W-:-:S06]  /*0980*/  UP2UR UR39, UPR, URZ, 0x4 ;  /* 0x000000043f277883 */ /* 0x000fcc0008000000 */
[----:B------:R-:W-:Y:S01]  /*0990*/  @UP2 ULDC UR12, c[0x0][0x10] ;  /* 0x00000400000c2ab9 */ /* 0x000fe20000000800 */
[----:B------:R-:W-:Y:S01]  /*09a0*/  @UP2 UMOV UR7, URZ ;  /* 0x0000003f00072c82 */ /* 0x000fe20008000000 */
[----:B------:R-:W-:Y:S01]  /*09b0*/  @UP2 UMOV UR5, URZ ;  /* 0x0000003f00052c82 */ /* 0x000fe20008000000 */
[----:B0123--:R-:W0:Y:S01]  /*09c0*/  LDC.64 R6, c[0x0][0x650] ;  /* 0x00019400ff067b82 */ /* 0x00fe220000000a00 */
[----:B----4-:R-:W-:Y:S02]  /*09d0*/  @UP2 UMOV UR9, UR10 ;  /* 0x0000000a00092c82 */ /* 0x010fe40008000000 */
[----:B------:R-:W-:Y:S01]  /*09e0*/  @UP2 UMOV UR6, UR9 ;  /* 0x0000000900062c82 */ /* 0x000fe20008000000 */
[----:B------:R-:W-:Y:S01]  /*09f0*/  @!UP2 UMOV UR9, UR10 ;  /* 0x0000000a0009ac82 */ /* 0x000fe20008000000 */
[----:B------:R-:W-:-:S03]  /*0a00*/  @UP2 UIMAD.WIDE.U32 UR12, UR4, UR12, UR6 ;  /* 0x0000000c040c22a5 */ /* 0x000fc6000f8e0006 */
[----:B------:R-:W-:Y:S01]  /*0a10*/  @!UP2 ULDC UR6, c[0x0][0xc] ;  /* 0x000003000006aab9 */ /* 0x000fe20000000800 */
[----:B------:R-:W-:Y:S01]  /*0a20*/  @UP2 UIADD3 UR14, UR13, UR5, URZ ;  /* 0x000000050d0e2290 */ /* 0x000fe2000fffe03f */
[----:B------:R-:W-:Y:S02]  /*0a30*/  ULDC UR10, c[0x0][0xc] ;  /* 0x00000300000a7ab9 */ /* 0x000fe40000000800 */
[----:B------:R-:W-:Y:S01]  /*0a40*/  UMOV UR5, URZ ;  /* 0x0000003f00057c82 */ /* 0x000fe20008000000 */
[----:B------:R-:W-:Y:S01]  /*0a50*/  ULDC UR11, c[0x0][0x10] ;  /* 0x00000400000b7ab9 */ /* 0x000fe20000000800 */
[----:B------:R-:W-:Y:S02]  /*0a60*/  @!UP2 UIMAD.WIDE.U32 UR6, UR6, UR9, UR4 ;  /* 0x000000090606a2a5 */ /* 0x000fe4000f8e0004 */
[----:B------:R-:W-:Y:S01]  /*0a70*/  UIMAD.WIDE.U32 UR10, UR10, UR11, URZ ;  /* 0x0000000b0a0a72a5 */ /* 0x000fe2000f8e003f */
[----:B------:R-:W-:-:S03]  /*0a80*/  ULDC UR13, c[0x0][0x14] ;  /* 0x00000500000d7ab9 */ /* 0x000fc60000000800 */
[----:B------:R-:W-:Y:S02]  /*0a90*/  UIMAD.WIDE.U32 UR36, UR10, UR13, URZ ;  /* 0x0000000d0a2472a5 */ /* 0x000fe4000f8e003f */
[----:B------:R-:W-:Y:S01]  /*0aa0*/  UIMAD UR40, UR11, UR13, URZ ;  /* 0x0000000d0b2872a4 */ /* 0x000fe2000f8e023f */
[----:B------:R-:W-:Y:S01]  /*0ab0*/  @!UP2 UMOV UR12, UR6 ;  /* 0x00000006000cac82 */ /* 0x000fe20008000000 */
[----:B------:R-:W-:Y:S02]  /*0ac0*/  @!UP2 UMOV UR14, UR7 ;  /* 0x00000007000eac82 */ /* 0x000fe40008000000 */
[----:B------:R-:W-:Y:S02]  /*0ad0*/  UIADD3 UR40, UR37, UR40, URZ ;  /* 0x0000002825287290 */ /* 0x000fe4000fffe03f */
[----:B------:R-:W-:-:S04]  /*0ae0*/  UIADD3 UR6, UP1, UR12, UR36, URZ ;  /* 0x000000240c067290 */ /* 0x000fc8000ff3e03f */
[----:B------:R-:W-:Y:S02]  /*0af0*/  UIADD3.X UR7, UR14, UR40, URZ, UP1, !UPT ;  /* 0x000000280e077290 */ /* 0x000fe40008ffe43f */
[----:B------:R-:W-:Y:S02]  /*0b00*/  USEL UR6, UR6, UR12, !UP0 ;  /* 0x0000000c06067287 */ /* 0x000fe4000c000000 */
[----:B------:R-:W-:-:S04]  /*0b10*/  USEL UR7, UR7, UR14, !UP0 ;  /* 0x0000000e07077287 */ /* 0x000fc8000c000000 */
[----:B0-----:R-:W-:Y:S01]  /*0b20*/  ISETP.LE.U32.AND P0, PT, R6, UR6, PT ;  /* 0x0000000606007c0c */ /* 0x001fe2000bf03070 */
[----:B------:R-:W-:Y:S02]  /*0b30*/  IMAD.U32 R16, RZ, RZ, UR6 ;  /* 0x00000006ff107e24 */ /* 0x000fe4000f8e00ff */
[----:B------:R-:W-:Y:S02]  /*0b40*/  IMAD.U32 R2, RZ, RZ, UR7 ;  /* 0x00000007ff027e24 */ /* 0x000fe4000f8e00ff */
[----:B------:R-:W-:-:S03]  /*0b50*/  IMAD.U32 R17, RZ, RZ, UR7 ;  /* 0x00000007ff117e24 */ /* 0x000fc6000f8e00ff */
[----:B------:R-:W-:Y:S01]  /*0b60*/  ISETP.GE.U32.AND.EX P0, PT, R2, R7, PT, P0 ;  /* 0x000000070200720c */ /* 0x000fe20003f06100 */
[----:B------:R-:W-:-:S12]  /*0b70*/  IMAD.MOV.U32 R2, RZ, RZ, -0x1 ;  /* 0xffffffffff027424 */ /* 0x000fd800078e00ff */
[----:B------:R-:W-:Y:S05]  /*0b80*/  @P0 BRA `(.L_x_9) ;  /* 0x00000004008c0947 */ /* 0x000fea0003800000 */
[----:B------:R-:W-:Y:S01]  /*0b90*/  I2FP.F32.U32 R2, UR4 ;  /* 0x0000000400027c45 */ /* 0x000fe20008201000 */
[----:B------:R-:W-:Y:S01]  /*0ba0*/  ULDC.64 UR16, c[0x0][0x628] ;  /* 0x00018a0000107ab9 */ /* 0x000fe20000000a00 */
[----:B------:R-:W-:Y:S01]  /*0bb0*/  ULDC UR6, c[0x0][0x150] ;  /* 0x0000540000067ab9 */ /* 0x000fe20000000800 */
[----:B------:R-:W-:Y:S01]  /*0bc0*/  ISETP.NE.U32.AND P0, PT, RZ, UR16, PT ;  /* 0x00000010ff007c0c */ /* 0x000fe2000bf05070 */
[----:B------:R-:W-:Y:S01]  /*0bd0*/  ULDC UR15, c[0x0][0x630] ;  /* 0x00018c00000f7ab9 */ /* 0x000fe20000000800 */
[----:B------:R-:W-:Y:S01]  /*0be0*/  FMUL R2, R2, UR6 ;  /* 0x0000000602027c20 */ /* 0x000fe20008400000 */
[----:B------:R-:W-:Y:S01]  /*0bf0*/  R2UR UR19, R16 ;  /* 0x00000000101372ca */ /* 0x000fe200000e0000 */
[----:B------:R-:W-:Y:S01]  /*0c00*/  ULDC UR21, c[0x0][0x154] ;  /* 0x0000550000157ab9 */ /* 0x000fe20000000800 */
[----:B------:R-:W-:Y:S01]  /*0c10*/  ISETP.NE.AND.EX P0, PT, RZ, UR17, PT, P0 ;  /* 0x00000011ff007c0c */ /* 0x000fe2000bf05300 */
[----:B------:R0:W1:Y:S01]  /*0c20*/  F2I.U32.TRUNC.NTZ R5, R2 ;  /* 0x0000000200057305 */ /* 0x000062000020f000 */
[----:B------:R-:W-:-:S02]  /*0c30*/  R2UR UR20, R17 ;  /* 0x00000000111472ca */ /* 0x000fc400000e0000 */
[----:B------:R-:W-:Y:S02]  /*0c40*/  R2UR UR6, R16 ;  /* 0x00000000100672ca */ /* 0x000fe400000e0000 */
[----:B------:R-:W-:-:S07]  /*0c50*/  R2UR UR7, R17 ;  /* 0x00000000110772ca */ /* 0x000fce00000e0000 */
[----:B0-----:R-:W-:Y:S08]  /*0c60*/  @!P0 BRA `(.L_x_10) ;  /* 0x0000000000308947 */ /* 0x001ff00003800000 */
[----:B------:R-:W-:Y:S01]  /*0c70*/  R2UR UR6, R16 ;  /* 0x00000000100672ca */ /* 0x000fe200000e0000 */
[----:B------:R-:W-:Y:S01]  /*0c80*/  ULDC UR12, c[0x0][0x634] ;  /* 0x00018d00000c7ab9 */ /* 0x000fe20000000800 */
[----:B------:R-:W-:-:S11]  /*0c90*/  R2UR UR14, R17 ;  /* 0x00000000110e72ca */ /* 0x000fd600000e0000 */
[----:B------:R-:W-:-:S04]  /*0ca0*/  UIADD3 UR12, UP1, UR6, UR12, URZ ;  /* 0x0000000c060c7290 */ /* 0x000fc8000ff3e03f */
[----:B------:R-:W-:-:S04]  /*0cb0*/  UIADD3.X UR14, URZ, UR14, URZ, UP1, !UPT ;  /* 0x0000000e3f0e7290 */ /* 0x000fc80008ffe43f */
[----:B------:R-:W-:-:S04]  /*0cc0*/  UIMAD.WIDE.U32 UR6, UR14, UR16, URZ ;  /* 0x000000100e0672a5 */ /* 0x000fc8000f8e003f */
[----:B------:R-:W-:Y:S02]  /*0cd0*/  UIMAD.WIDE.U32 UR10, UP1, UR12, UR17, UR6 ;  /* 0x000000110c0a72a5 */ /* 0x000fe4000f820006 */
[----:B------:R-:W-:Y:S02]  /*0ce0*/  UIMAD.WIDE.U32 UR6, UR12, UR16, URZ ;  /* 0x000000100c0672a5 */ /* 0x000fe4000f8e003f */
[----:B------:R-:W-:Y:S02]  /*0cf0*/  UIADD3.X UR13, URZ, URZ, URZ, UP1, !UPT ;  /* 0x0000003f3f0d7290 */ /* 0x000fe40008ffe43f */
[----:B------:R-:W-:Y:S01]  /*0d00*/  UIADD3 URZ, UP1, UR7, UR10, URZ ;  /* 0x0000000a073f7290 */ /* 0x000fe2000ff3e03f */
[----:B------:R-:W-:-:S03]  /*0d10*/  UMOV UR12, UR11 ;  /* 0x0000000b000c7c82 */ /* 0x000fc60008000000 */
[----:B------:R-:W-:-:S12]  /*0d20*/  UIMAD.WIDE.U32.X UR6, UR14, UR17, UR12, UP1 ;  /* 0x000000110e0672a5 */ /* 0x000fd800088e040c */
.L_x_10:
[----:B------:R-:W-:Y:S01]  /*0d30*/  USHF.R.U64 UR5, UR6, UR15, UR7 ;  /* 0x0000000f06057299 */ /* 0x000fe20008001207 */
[----:B------:R-:W-:Y:S01]  /*0d40*/  I2FP.F32.U32 R2, UR9 ;  /* 0x0000000900027c45 */ /* 0x000fe20008201000 */
[----:B------:R-:W-:Y:S01]  /*0d50*/  USHF.R.U32.HI UR6, URZ, UR15, UR7 ;  /* 0x0000000f3f067299 */ /* 0x000fe20008011607 */
[----:B-1----:R-:W-:Y:S01]  /*0d60*/  R2UR UR14, R5 ;  /* 0x00000000050e72ca */ /* 0x002fe200000e0000 */
[----:B------:R-:W-:Y:S02]  /*0d70*/  UIADD3 UR17, UP1, URZ, -UR5, URZ ;  /* 0x800000053f117290 */ /* 0x000fe4000ff3e03f */
[----:B------:R-:W-:Y:S01]  /*0d80*/  FMUL R2, R2, UR21 ;  /* 0x0000001502027c20 */ /* 0x000fe20008400000 */
[----:B------:R-:W-:Y:S01]  /*0d90*/  ULDC.64 UR10, c[0x0][0x620] ;  /* 0x00018800000a7ab9 */ /* 0x000fe20000000a00 */
[----:B------:R-:W-:Y:S01]  /*0da0*/  UIADD3.X UR6, URZ, ~UR6, URZ, UP1, !UPT ;  /* 0x800000063f067290 */ /* 0x000fe20008ffe43f */
[----:B------:R-:W-:Y:S01]  /*0db0*/  UMOV UR12, UR19 ;  /* 0x00000013000c7c82 */ /* 0x000fe20008000000 */
[----:B------:R-:W-:-:S02]  /*0dc0*/  UMOV UR13, UR20 ;  /* 0x00000014000d7c82 */ /* 0x000fc40008000000 */
[----:B------:R-:W-:Y:S01]  /*0dd0*/  UIMAD UR6, UR6, UR10, URZ ;  /* 0x0000000a060672a4 */ /* 0x000fe2000f8e023f */
[----:B------:R-:W0:Y:S01]  /*0de0*/  F2I.U32.TRUNC.NTZ R2, R2 ;  /* 0x0000000200027305 */ /* 0x000e22000020f000 */
[----:B------:R-:W-:Y:S02]  /*0df0*/  UIMAD.WIDE.U32 UR12, UR17, UR10, UR12 ;  /* 0x0000000a110c72a5 */ /* 0x000fe4000f8e000c */
[----:B------:R-:W-:Y:S01]  /*0e00*/  UIMAD UR17, UR17, UR11, UR6 ;  /* 0x0000000b111172a4 */ /* 0x000fe2000f8e0206 */
[----:B------:R-:W-:Y:S01]  /*0e10*/  ULDC UR24, c[0x0][0x658] ;  /* 0x0001960000187ab9 */ /* 0x000fe20000000800 */
[----:B------:R-:W-:Y:S02]  /*0e20*/  UMOV UR22, 0xffffffff ;  /* 0xffffffff00167882 */ /* 0x000fe40000000000 */
[----:B------:R-:W-:Y:S01]  /*0e30*/  UIADD3 UR17, UR13, UR17, URZ ;  /* 0x000000110d117290 */ /* 0x000fe2000fffe03f */
[----:B------:R-:W-:Y:S01]  /*0e40*/  ULDC UR19, c[0x0][0x618] ;  /* 0x0001860000137ab9 */ /* 0x000fe20000000800 */
[----:B------:R-:W-:Y:S01]  /*0e50*/  ULDC.64 UR6, c[0x0][0x640] ;  /* 0x0001900000067ab9 */ /* 0x000fe20000000a00 */
[----:B------:R-:W-:Y:S01]  /*0e60*/  USHF.L.U32 UR13, UR22, UR24, URZ ;  /* 0x00000018160d7299 */ /* 0x000fe2000800063f */
[----:B------:R-:W-:Y:S01]  /*0e70*/  ISETP.NE.U32.AND P0, PT, RZ, UR6, PT ;  /* 0x00000006ff007c0c */ /* 0x000fe2000bf05070 */
[----:B------:R-:W-:-:S02]  /*0e80*/  USHF.R.U64 UR22, UR12, UR19, UR17 ;  /* 0x000000130c167299 */ /* 0x000fc40008001211 */
[----:B------:R-:W-:Y:S01]  /*0e90*/  USHF.R.U32.HI UR12, URZ, UR19, UR17 ;  /* 0x000000133f0c7299 */ /* 0x000fe20008011611 */
[----:B0-----:R-:W-:Y:S01]  /*0ea0*/  R2UR UR16, R2 ;  /* 0x00000000021072ca */ /* 0x001fe200000e0000 */
[----:B------:R-:W-:Y:S01]  /*0eb0*/  ULDC UR21, c[0x0][0x608] ;  /* 0x0001820000157ab9 */ /* 0x000fe20000000800 */
[----:B------:R-:W-:Y:S01]  /*0ec0*/  ISETP.NE.AND.EX P0, PT, RZ, UR7, PT, P0 ;  /* 0x00000007ff007c0c */ /* 0x000fe2000bf05300 */
[----:B------:R-:W-:Y:S02]  /*0ed0*/  USHF.R.U64 UR26, UR22, UR21, UR12 ;  /* 0x00000015161a7299 */ /* 0x000fe4000800120c */
[----:B------:R-:W-:Y:S01]  /*0ee0*/  USHF.R.U32.HI UR12, URZ, UR21, UR12 ;  /* 0x000000153f0c7299 */ /* 0x000fe2000801160c */
[----:B------:R-:W-:Y:S01]  /*0ef0*/  UMOV UR20, 0x1 ;  /* 0x0000000100147882 */ /* 0x000fe20000000000 */
[----:B------:R-:W-:Y:S02]  /*0f00*/  UIADD3 UR14, -UR14, URZ, URZ ;  /* 0x0000003f0e0e7290 */ /* 0x000fe4000fffe13f */
[----:B------:R-:W-:-:S02]  /*0f10*/  USHF.R.U64 UR27, UR26, UR24, UR12 ;  /* 0x000000181a1b7299 */ /* 0x000fc4000800120c */
[----:B------:R-:W-:Y:S01]  /*0f20*/  USHF.L.U32 UR19, UR20, UR24, URZ ;  /* 0x0000001814137299 */ /* 0x000fe2000800063f */
[----:B------:R-:W-:Y:S01]  /*0f30*/  ULDC UR15, c[0x0][0x144] ;  /* 0x00005100000f7ab9 */ /* 0x000fe20000000800 */
[----:B------:R-:W-:Y:S01]  /*0f40*/  ULDC UR10, c[0x0][0x600] ;  /* 0x00018000000a7ab9 */ /* 0x000fe20000000800 */
[----:B------:R-:W-:Y:S02]  /*0f50*/  ULOP3.LUT UR20, URZ, UR13, URZ, 0x33, !UPT ;  /* 0x0000000d3f147292 */ /* 0x000fe4000f8e333f */
[----:B------:R-:W-:Y:S02]  /*0f60*/  USHF.R.U32.HI UR13, URZ, UR24, UR12 ;  /* 0x000000183f0d7299 */ /* 0x000fe4000801160c */
[----:B------:R-:W-:Y:S02]  /*0f70*/  UIADD3 UR11, UR10, -0x1, URZ ;  /* 0xffffffff0a0b7890 */ /* 0x000fe4000fffe03f */
[----:B------:R-:W-:Y:S02]  /*0f80*/  UIADD3 UR23, -UR16, URZ, URZ ;  /* 0x0000003f10177290 */ /* 0x000fe4000fffe13f */
[----:B------:R-:W-:Y:S01]  /*0f90*/  UIMAD UR4, UR15, UR14, UR4 ;  /* 0x0000000e0f0472a4 */ /* 0x000fe2000f8e0204 */
[----:B------:R-:W-:Y:S01]  /*0fa0*/  ULDC UR28, c[0x0][0x148] ;  /* 0x00005200001c7ab9 */ /* 0x000fe20000000800 */
[----:B------:R-:W-:Y:S01]  /*0fb0*/  ULDC UR24, c[0x0][0x648] ;  /* 0x0001920000187ab9 */ /* 0x000fe20000000800 */
[----:B------:R-:W-:Y:S01]  /*0fc0*/  ULDC UR25, c[0x0][0x638] ;  /* 0x00018e0000197ab9 */ /* 0x000fe20000000800 */
[----:B------:R-:W-:Y:S01]  /*0fd0*/  UMOV UR12, UR27 ;  /* 0x0000001b000c7c82 */ /* 0x000fe20008000000 */
[----:B------:R-:W-:Y:S07]  /*0fe0*/  @!P0 BRA `(.L_x_11) ;  /* 0x0000000000308947 */ /* 0x000fee0003800000 */
[----:B------:R-:W-:Y:S02]  /*0ff0*/  ULDC UR16, c[0x0][0x64c] ;  /* 0x0001930000107ab9 */ /* 0x000fe40000000800 */
        /* <DEDUP_REMOVED lines=8> */
[----:B------:R-:W-:-:S07]  /*1080*/  UIMAD.WIDE.U32.X UR6, UR21, UR7, UR16, UP1 ;  /* 0x00000007150672a5 */ /* 0x000fce00088e0410 */
[----:B------:R-:W-:Y:S01]  /*1090*/  UMOV UR12, UR6 ;  /* 0x00000006000c7c82 */ /* 0x000fe20008000000 */
[----:B------:R-:W-:-:S05]  /*10a0*/  UMOV UR13, UR7 ;  /* 0x00000007000d7c82 */ /* 0x000fca0008000000 */
.L_x_11:
[----:B------:R-:W-:Y:S01]  /*10b0*/  UISETP.NE.AND UP1, UPT, UR39, URZ, UPT ;  /* 0x0000003f2700728c */ /* 0x000fe2000bf25270 */
[----:B------:R-:W-:Y:S01]  /*10c0*/  IMAD.MOV.U32 R5, RZ, RZ, 0x1 ;  /* 0x00000001ff057424 */ /* 0x000fe200078e00ff */
[----:B------:R-:W-:Y:S01]  /*10d0*/  USHF.R.U64 UR6, UR12, UR24, UR13 ;  /* 0x000000180c067299 */ /* 0x000fe2000800120d */
[----:B------:R-:W-:Y:S01]  /*10e0*/  IMAD.U32 R19, RZ, RZ, UR5 ;  /* 0x00000005ff137e24 */ /* 0x000fe2000f8e00ff */
[----:B------:R-:W-:Y:S02]  /*10f0*/  ULOP3.LUT UR20, UR26, UR20, URZ, 0xc0, !UPT ;  /* 0x000000141a147292 */ /* 0x000fe4000f8ec03f */
[----:B------:R-:W-:Y:S02]  /*1100*/  UIADD3 UR7, -UR6, URZ, URZ ;  /* 0x0000003f06077290 */ /* 0x000fe4000fffe13f */
[----:B------:R-:W-:Y:S02]  /*1110*/  UIMAD UR19, UR19, UR6, UR20 ;  /* 0x00000006131372a4 */ /* 0x000fe4000f8e0214 */
[----:B------:R-:W-:-:S02]  /*1120*/  ULOP3.LUT UR11, UR22, UR11, URZ, 0xc0, !UPT ;  /* 0x0000000b160b7292 */ /* 0x000fc4000f8ec03f */
[----:B------:R-:W-:Y:S02]  /*1130*/  @UP1 UIMAD UR4, UR28, UR23, UR9 ;  /* 0x000000171c0412a4 */ /* 0x000fe4000f8e0209 */
[----:B------:R-:W-:-:S03]  /*1140*/  UIMAD UR6, UR7, UR25, UR27 ;  /* 0x00000019070672a4 */ /* 0x000fc6000f8e021b */
[----:B------:R-:W-:Y:S01]  /*1150*/  ULDC UR7, c[0x0][0x610] ;  /* 0x0001840000077ab9 */ /* 0x000fe20000000800 */
[----:B------:R-:W-:Y:S02]  /*1160*/  UIMAD UR6, UR6, UR10, UR11 ;  /* 0x0000000a060672a4 */ /* 0x000fe4000f8e020b */
[----:B------:R-:W-:-:S04]  /*1170*/  UIMAD UR4, UR19, UR7, UR4 ;  /* 0x00000007130472a4 */ /* 0x000fc8000f8e0204 */
[----:B------:R-:W-:Y:S02]  /*1180*/  USEL UR7, UR6, UR4, !UP1 ;  /* 0x0000000406077287 */ /* 0x000fe4000c800000 */
[----:B------:R-:W-:-:S04]  /*1190*/  USEL UR4, UR4, UR6, !UP1 ;  /* 0x0000000604047287 */ /* 0x000fc8000c800000 */
[----:B------:R-:W-:Y:S02]  /*11a0*/  IMAD.U32 R2, RZ, RZ, UR7 ;  /* 0x00000007ff027e24 */ /* 0x000fe4000f8e00ff */
[----:B------:R-:W-:-:S07]  /*11b0*/  IMAD.U32 R18, RZ, RZ, UR4 ;  /* 0x00000004ff127e24 */ /* 0x000fce000f8e00ff */
.L_x_9:
[----:B------:R-:W-:Y:S02]  /*11c0*/  ULDC UR4, c[0x0][0x28c] ;  /* 0x0000a30000047ab9 */ /* 0x000fe40000000800 */
[----:B------:R-:W-:-:S04]  /*11d0*/  UIADD3 UR4, UR4, 0x1f, URZ ;  /* 0x0000001f04047890 */ /* 0x000fc8000fffe03f */
[----:B------:R-:W-:-:S04]  /*11e0*/  USHF.R.S32.HI UR5, URZ, 0x1f, UR4 ;  /* 0x0000001f3f057899 */ /* 0x000fc80008011404 */
[----:B------:R-:W-:-:S04]  /*11f0*/  ULEA.HI UR5, UR5, UR4, URZ, 0x5 ;  /* 0x0000000405057291 */ /* 0x000fc8000f8f283f */
[----:B------:R-:W-:Y:S01]  /*1200*/  USHF.R.S32.HI UR38, URZ, 0x5, UR5 ;  /* 0x000000053f267899 */ /* 0x000fe20008011405 */
[----:B------:R-:W-:Y:S11]  /*1210*/  @!P1 BRA `(.L_x_12) ;  /* 0x0000009000409947 */ /* 0x000ff60003800000 */
[----:B------:R-:W-:-:S06]  /*1220*/  UISETP.GT.U32.AND UP1, UPT, UR18, 0x1, UPT ;  /* 0x000000011200788c */ /* 0x000fcc000bf24070 */
[----:B------:R-:W-:-:S13]  /*1230*/  PLOP3.LUT P0, PT, PT, PT, UP1, 0x80, 0x0 ;  /* 0x000000000000781c */ /* 0x000fda0003f0f018 */
[----:B------:R-:W-:Y:S05]  /*1240*/  @P0 EXIT ;  /* 0x000000000000094d */ /* 0x000fea0003800000 */
.L_x_13:
[----:B------:R-:W-:-:S08]  /*1250*/  NOP ;  /* 0x0000000000007918 */ /* 0x000fd00000000000 */
[----:B------:R-:W0:Y:S02]  /*1260*/  USETMAXREG.TRY_ALLOC.CTAPOOL UP1, 0xe8 ;  /* 0x000000e8000079c8 */ /* 0x000e240008020600 */
[----:B0-----:R-:W-:-:S13]  /*1270*/  PLOP3.LUT P0, PT, PT, PT, UP1, 0x80, 0x0 ;  /* 0x000000000000781c */ /* 0x001fda0003f0f018 */
[----:B------:R-:W-:Y:S05]  /*1280*/  @!P0 BRA `(.L_x_13) ;  /* 0xfffffffc00f08947 */ /* 0x000fea000383ffff */
[----:B------:R-:W-:-:S13]  /*1290*/  LOP3.LUT P0, RZ, R5, 0xff, RZ, 0xc0, !PT ;  /* 0x000000ff05ff7812 */ /* 0x000fda000780c0ff */
[----:B------:R-:W-:Y:S05]  /*12a0*/  @!P0 EXIT ;  /* 0x000000000000894d */ /* 0x000fea0003800000 */
[----:B------:R-:W0:Y:S01]  /*12b0*/  S2UR UR5, SR_CgaCtaId ;  /* 0x00000000000579c3 */ /* 0x000e220000008800 */
[----:B------:R-:W-:Y:S01]  /*12c0*/  VIADD R6, R0, 0xffffffff ;  /* 0xffffffff00067836 */ /* 0x000fe20000000000 */
[----:B------:R-:W-:Y:S01]  /*12d0*/  SHF.R.S32.HI R4, RZ, 0x1f, R3 ;  /* 0x0000001fff047819 */ /* 0x000fe20000011403 */
[----:B------:R-:W-:Y:S01]  /*12e0*/  UMOV UR44, 0x400 ;  /* 0x00000400002c7882 */ /* 0x000fe20000000000 */
[----:B------:R-:W-:Y:S02]  /*12f0*/  USHF.R.U32.HI UR4, URZ, 0x2, UR38 ;  /* 0x000000023f047899 */ /* 0x000fe40008011626 */
[----:B------:R-:W-:Y:S01]  /*1300*/  R2UR UR46, R6 ;  /* 0x00000000062e72ca */ /* 0x000fe200000e0000 */
[----:B------:R-:W-:Y:S01]  /*1310*/  ULOP3.LUT UR45, UR38, 0x3, URZ, 0xc0, !UPT ;  /* 0x00000003262d7892 */ /* 0x000fe2000f8ec03f */
[CC--:B------:R-:W-:Y:S01]  /*1320*/  LEA.HI R0, R4.reuse, R3.reuse, RZ, 0x2 ;  /* 0x0000000304007211 */ /* 0x0c0fe200078f10ff */
[----:B------:R-:W-:Y:S01]  /*1330*/  UISETP.LT.AND UP1, UPT, UR38, 0x1, UPT ;  /* 0x000000012600788c */ /* 0x000fe2000bf21270 */
[----:B------:R-:W-:Y:S01]  /*1340*/  LEA.HI R4, R4, R3, RZ, 0x5 ;  /* 0x0000000304047211 */ /* 0x000fe200078f28ff */
[----:B------:R-:W-:Y:S01]  /*1350*/  ULOP3.LUT UR4, UR4, 0x1, URZ, 0xc0, !UPT ;  /* 0x0000000104047892 */ /* 0x000fe2000f8ec03f */
[--C-:B------:R-:W-:Y:S01]  /*1360*/  SHF.R.S32.HI R152, RZ, 0x2, R0.reuse ;  /* 0x00000002ff987819 */ /* 0x100fe20000011400 */
[----:B------:R-:W-:Y:S01]  /*1370*/  ULDC UR6, c[0x0][0x284] ;  /* 0x0000a10000067ab9 */ /* 0x000fe20000000800 */
[----:B------:R-:W-:Y:S01]  /*1380*/  SHF.R.S32.HI R5, RZ, 0x1f, R0 ;  /* 0x0000001fff057819 */ /* 0x000fe20000011400 */
[----:B------:R-:W-:Y:S01]  /*1390*/  USEL UR45, UR45, URZ, !UP0 ;  /* 0x0000003f2d2d7287 */ /* 0x000fe2000c000000 */
[----:B------:R-:W-:Y:S01]  /*13a0*/  LOP3.LUT R154, R0, 0xfffffffc, RZ, 0xc0, !PT ;  /* 0xfffffffc009a7812 */ /* 0x000fe200078ec0ff */
[----:B------:R-:W-:Y:S01]  /*13b0*/  USEL UR48, UR38, 0x1, UP1 ;  /* 0x0000000126307887 */ /* 0x000fe20008800000 */
[----:B------:R-:W-:Y:S01]  /*13c0*/  LEA.HI R5, R5, R152, RZ, 0x3 ;  /* 0x0000009805057211 */ /* 0x000fe200078f18ff */
[----:B------:R-:W-:Y:S01]  /*13d0*/  USHF.L.U32 UR46, UR46, 0x3, URZ ;  /* 0x000000032e2e7899 */ /* 0x000fe2000800063f */
[----:B------:R-:W-:Y:S01]  /*13e0*/  ISETP.NE.AND P0, PT, R6, RZ, PT ;  /* 0x000000ff0600720c */ /* 0x000fe20003f05270 */
[----:B------:R-:W-:Y:S01]  /*13f0*/  UISETP.EQ.U32.AND UP0, UPT, UR4, 0x1, !UP0 ;  /* 0x000000010400788c */ /* 0x000fe2000c702070 */
[----:B------:R-:W-:Y:S01]  /*1400*/  LOP3.LUT R5, R5, 0xfffffff8, RZ, 0xc0, !PT ;  /* 0xfffffff805057812 */ /* 0x000fe200078ec0ff */
[----:B------:R-:W-:Y:S01]  /*1410*/  IMAD.IADD R154, R3, 0x1, -R154 ;  /* 0x00000001039a7824 */ /* 0x000fe200078e0a9a */
[----:B0-----:R-:W-:Y:S01]  /*1420*/  ULEA UR44, UR5, UR44, 0x18 ;  /* 0x0000002c052c7291 */ /* 0x001fe2000f8ec03f */
[----:B------:R-:W-:Y:S01]  /*1430*/  IMAD.U32 R156, RZ, RZ, UR46 ;  /* 0x0000002eff9c7e24 */ /* 0x000fe2000f8e00ff */
[----:B------:R-:W-:Y:S01]  /*1440*/  SEL R166, RZ, 0x1, P0 ;  /* 0x00000001ffa67807 */ /* 0x000fe20000000000 */
[----:B------:R-:W-:Y:S01]  /*1450*/  IMAD.IADD R152, R152, 0x1, -R5 ;  /* 0x0000000198987824 */ /* 0x000fe200078e0a05 */
[----:B------:R-:W-:Y:S01]  /*1460*/  UIADD3 UR47, UR44, 0x50, URZ ;  /* 0x000000502c2f7890 */ /* 0x000fe2000fffe03f */
[----:B------:R-:W-:Y:S01]  /*1470*/  SHF.R.S32.HI R5, RZ, 0x5, R4 ;  /* 0x00000005ff057819 */ /* 0x000fe20000011404 */
[----:B------:R-:W-:Y:S01]  /*1480*/  ULOP3.LUT UR42, UR41, 0x1, URZ, 0xfc, !UPT ;  /* 0x00000001292a7892 */ /* 0x000fe2000f8efc3f */
[C---:B------:R-:W-:Y:S01]  /*1490*/  LOP3.LUT R158, R156.reuse, 0x8, RZ, 0xc0, !PT ;  /* 0x000000089c9e7812 */ /* 0x040fe200078ec0ff */
[----:B------:R-:W-:Y:S01]  /*14a0*/  USHF.L.U32 UR43, UR38, 0x1, URZ ;  /* 0x00000001262b7899 */ /* 0x000fe2000800063f */
[--C-:B------:R-:W-:Y:S01]  /*14b0*/  SHF.R.S32.HI R153, RZ, 0x1f, R152.reuse ;  /* 0x0000001fff997819 */ /* 0x100fe20000011498 */
[C-C-:B------:R-:W-:Y:S01]  /*14c0*/  IMAD R159, R5.reuse, -0x10, -R152.reuse ;  /* 0xfffffff0059f7824 */ /* 0x140fe200078e0a98 */
[----:B------:R-:W-:Y:S01]  /*14d0*/  LOP3.LUT R156, R156, 0x8, RZ, 0xc, !PT ;  /* 0x000000089c9c7812 */ /* 0x000fe200078e0cff */
[----:B------:R-:W-:Y:S01]  /*14e0*/  IMAD.U32 R155, RZ, RZ, UR47 ;  /* 0x0000002fff9b7e24 */ /* 0x000fe2000f8e00ff */
[----:B------:R-:W-:Y:S01]  /*14f0*/  LOP3.LUT R158, R158, 0x18, RZ, 0x3c, !PT ;  /* 0x000000189e9e7812 */ /* 0x000fe200078e3cff */
[----:B------:R-:W-:Y:S01]  /*1500*/  IMAD.WIDE R152, R5, 0x10, R152 ;  /* 0x0000001005987825 */ /* 0x000fe200078e0298 */
[----:B------:R-:W-:-:S02]  /*1510*/  UIADD3 UR48, -UR48, UR38, URZ ;  /* 0x0000002630307290 */ /* 0x000fc4000fffe13f */
[----:B------:R-:W-:Y:S01]  /*1520*/  USEL UR49, URZ, 0x1, !UP0 ;  /* 0x000000013f317887 */ /* 0x000fe2000c000000 */
[----:B------:R-:W-:Y:S02]  /*1530*/  VIADD R157, R155, UR46 ;  /* 0x0000002e9b9d7c36 */ /* 0x000fe40008000000 */
[----:B------:R-:W-:-:S09]  /*1540*/  VIADD R159, R159, UR6 ;  /* 0x000000069f9f7c36 */ /* 0x000fd20008000000 */
.L_x_289:
[----:B------:R-:W-:Y:S01]  /*1550*/  SHF.L.U32 R0, R166, 0x1f, RZ ;  /* 0x0000001fa6007819 */ /* 0x000fe200000006ff */
[----:B------:R-:W-:Y:S02]  /*1560*/  ULDC UR4, c[0x0][0x28c] ;  /* 0x0000a30000047ab9 */ /* 0x000fe40000000800 */
[----:B------:R-:W-:Y:S01]  /*1570*/  ISETP.LT.AND P1, PT, RZ, UR4, PT ;  /* 0x00000004ff007c0c */ /* 0x000fe2000bf21270 */
[----:B------:R-:W0:Y:S02]  /*1580*/  SYNCS.PHASECHK.TRANS64.TRYWAIT P0, [R155+UR46], R0 ;  /* 0x000000009b0075a7 */ /* 0x000e24000800016e */
[----:B0-234-:R-:W-:Y:S10]  /*1590*/  @!P0 BRA `(.L_x_14) ;  /* 0x0000009c00548947 */ /* 0x01dff40003800000 */
.L_x_311:
[----:B------:R-:W-:Y:S05]  /*15a0*/  @P1 BRA `(.L_x_15) ;  /* 0x0000000000401947 */ /* 0x000fea0003800000 */
[----:B0-----:R-:W-:Y:S01]  /*15b0*/  MOV R0, 0x0 ;  /* 0x0000000000007802 */ /* 0x001fe20000000f00 */
[----:B------:R-:W-:Y:S01]  /*15c0*/  ULDC.64 UR4, c[0x4][0x68] ;  /* 0x01001a0000047ab9 */ /* 0x000fe20000000a00 */
[----:B------:R-:W-:Y:S01]  /*15d0*/  ULDC.64 UR6, c[0x4][0x8] ;  /* 0x0100020000067ab9 */ /* 0x000fe20000000a00 */
[----:B------:R-:W-:Y:S01]  /*15e0*/  IMAD.U32 R4, RZ, RZ, UR4 ;  /* 0x00000004ff047e24 */ /* 0x000fe2000f8e00ff */
[----:B------:R0:W1:Y:S01]  /*15f0*/  LDC.64 R14, c[0x4][R0] ;  /* 0x01000000000e7b82 */ /* 0x0000620000000a00 */
[----:B------:R-:W-:Y:S01]  /*1600*/  IMAD.U32 R5, RZ, RZ, UR5 ;  /* 0x00000005ff057e24 */ /* 0x000fe2000f8e00ff */
[----:B------:R-:W-:Y:S01]  /*1610*/  ULDC.64 UR4, c[0x4][0x70] ;  /* 0x01001c0000047ab9 */ /* 0x000fe20000000a00 */
[----:B------:R-:W-:Y:S02]  /*1620*/  IMAD.U32 R10, RZ, RZ, UR6 ;  /* 0x00000006ff0a7e24 */ /* 0x000fe4000f8e00ff */
[----:B------:R-:W-:Y:S02]  /*1630*/  IMAD.U32 R6, RZ, RZ, UR4 ;  /* 0x00000004ff067e24 */ /* 0x000fe4000f8e00ff */
[----:B------:R-:W-:-:S02]  /*1640*/  IMAD.U32 R7, RZ, RZ, UR5 ;  /* 0x00000005ff077e24 */ /* 0x000fc4000f8e00ff */
[----:B------:R-:W-:Y:S02]  /*1650*/  IMAD.U32 R11, RZ, RZ, UR7 ;  /* 0x00000007ff0b7e24 */ /* 0x000fe4000f8e00ff */
[----:B------:R-:W-:Y:S02]  /*1660*/  IMAD.MOV.U32 R8, RZ, RZ, 0x1e1 ;  /* 0x000001e1ff087424 */ /* 0x000fe400078e00ff */
[----:B------:R-:W-:Y:S02]  /*1670*/  IMAD.MOV.U32 R12, RZ, RZ, 0x1 ;  /* 0x00000001ff0c7424 */ /* 0x000fe400078e00ff */
[----:B0-----:R-:W-:-:S07]  /*1680*/  IMAD.MOV.U32 R13, RZ, RZ, RZ ;  /* 0x000000ffff0d7224 */ /* 0x001fce00078e00ff */
[----:B------:R-:W-:-:S07]  /*1690*/  LEPC R20, `(.L_x_15) ;  /* 0x000000001014794e */ /* 0x000fce0000000000 */
[----:B-1---5:R-:W-:Y:S05]  /*16a0*/  CALL.ABS.NOINC R14 ;  /* 0x000000000e007343 */ /* 0x022fea0003c00000 */
.L_x_15:
[----:B0-----:R-:W-:-:S05]  /*16b0*/  IMAD.U32 R0, RZ, RZ, UR42 ;  /* 0x0000002aff007e24 */ /* 0x001fca000f8e00ff */
[----:B------:R-:W-:-:S13]  /*16c0*/  ISETP.NE.AND P0, PT, R0, 0x3, PT ;  /* 0x000000030000780c */ /* 0x000fda0003f05270 */
[----:B------:R-:W-:Y:S05]  /*16d0*/  @!P0 BRA `(.L_x_16) ;  /* 0x0000000000048947 */ /* 0x000fea0003800000 */
[----:B------:R-:W-:Y:S01]  /*16e0*/  BPT.TRAP 0x1 ;  /* 0x000000040000795c */ /* 0x000fe20000300000 */
.L_x_16:
[----:B------:R-:W-:Y:S02]  /*16f0*/  IMAD.U32 R3, RZ, RZ, UR45 ;  /* 0x0000002dff037e24 */ /* 0x000fe4000f8e00ff */
[----:B------:R-:W-:-:S03]  /*1700*/  IMAD.U32 R0, RZ, RZ, UR49 ;  /* 0x00000031ff007e24 */ /* 0x000fc6000f8e00ff */
[----:B------:R-:W-:Y:S02]  /*1710*/  LEA R3, R3, UR44, 0x3 ;  /* 0x0000002c03037c11 */ /* 0x000fe4000f8e18ff */
[----:B------:R-:W-:-:S04]  /*1720*/  SHF.L.U32 R0, R0, 0x1f, RZ ;  /* 0x0000001f00007819 */ /* 0x000fc800000006ff */
[----:B------:R0:W1:Y:S01]  /*1730*/  SYNCS.PHASECHK.TRANS64.TRYWAIT P1, [R3+URZ], R0 ;  /* 0x00000000030075a7 */ /* 0x000062000802017f */
[----:B------:R-:W-:Y:S05]  /*1740*/  @!P0 BRA `(.L_x_17) ;  /* 0x0000000000048947 */ /* 0x000fea0003800000 */
[----:B------:R-:W-:Y:S01]  /*1750*/  BPT.TRAP 0x1 ;  /* 0x000000040000795c */ /* 0x000fe20000300000 */
.L_x_17:
[----:B------:R-:W-:-:S05]  /*1760*/  IMAD.U32 R4, RZ, RZ, UR48 ;  /* 0x00000030ff047e24 */ /* 0x000fca000f8e00ff */
[----:B------:R-:W-:Y:S01]  /*1770*/  ISETP.GE.AND P2, PT, R4, 0x1, PT ;  /* 0x000000010400780c */ /* 0x000fe20003f46270 */
[----:B-1----:R-:W-:-:S12]  /*1780*/  @P1 BRA `(.L_x_18) ;  /* 0x0000000000081947 */ /* 0x002fd80003800000 */
[----:B------:R-:W1:Y:S02]  /*1790*/  SYNCS.PHASECHK.TRANS64.TRYWAIT P1, [R3+URZ], R0 ;  /* 0x00000000030075a7 */ /* 0x000e64000802017f */
[----:B-1----:R-:W-:Y:S05]  /*17a0*/  @!P1 BRA `(.L_x_19) ;  /* 0x0000009800e49947 */ /* 0x002fea0003800000 */
.L_x_18:
[----:B------:R-:W-:Y:S05]  /*17b0*/  WARPSYNC.ALL ;  /* 0x0000000000007948 */ /* 0x000fea0003800000 */
[----:B------:R-:W-:Y:S01]  /*17c0*/  UIADD3 UR4, UR44, 0x180, URZ ;  /* 0x000001802c047890 */ /* 0x000fe2000fffe03f */
[----:B------:R-:W-:Y:S01]  /*17d0*/  WARPGROUP.ARRIVE ;  /* 0x00000000000079c5 */ /* 0x000fe20000000000 */
[----:B------:R-:W-:Y:S02]  /*17e0*/  UIADD3 UR5, UR44, 0x4180, URZ ;  /* 0x000041802c057890 */ /* 0x000fe4000fffe03f */
[----:B------:R-:W-:Y:S02]  /*17f0*/  USHF.R.U32.HI UR4, URZ, 0x4, UR4 ;  /* 0x000000043f047899 */ /* 0x000fe40008011604 */
[----:B------:R-:W-:-:S02]  /*1800*/  USHF.R.U32.HI UR5, URZ, 0x4, UR5 ;  /* 0x000000043f057899 */ /* 0x000fc40008011605 */
[----:B------:R-:W-:Y:S02]  /*1810*/  ULOP3.LUT UR4, UR4, 0x3fff, URZ, 0xc0, !UPT ;  /* 0x00003fff04047892 */ /* 0x000fe4000f8ec03f */
[----:B------:R-:W-:Y:S02]  /*1820*/  ULOP3.LUT UR5, UR5, 0x3fff, URZ, 0xc0, !UPT ;  /* 0x00003fff05057892 */ /* 0x000fe4000f8ec03f */
[----:B------:R-:W-:Y:S02]  /*1830*/  ULOP3.LUT UR11, UR4, 0x10000, URZ, 0xfc, !UPT ;  /* 0x00010000040b7892 */ /* 0x000fe4000f8efc3f */
[----:B------:R-:W-:Y:S02]  /*1840*/  ULOP3.LUT UR10, UR5, 0x10000, URZ, 0xfc, !UPT ;  /* 0x00010000050a7892 */ /* 0x000fe4000f8efc3f */
[----:B------:R-:W-:Y:S02]  /*1850*/  ULEA UR4, UR45, UR11, 0x8 ;  /* 0x0000000b2d047291 */ /* 0x000fe4000f8e403f */
[----:B------:R-:W-:Y:S01]  /*1860*/  ULEA UR6, UR45, UR10, 0xa ;  /* 0x0000000a2d067291 */ /* 0x000fe2000f8e503f */
[----:B------:R-:W-:Y:S01]  /*1870*/  UMOV UR5, 0x80000020 ;  /* 0x8000002000057882 */ /* 0x000fe20000000000 */
[----:B------:R-:W-:-:S07]  /*1880*/  UMOV UR7, 0x80000020 ;  /* 0x8000002000077882 */ /* 0x000fce0000000000 */
[----:B------:R-:W-:Y:S01]  /*1890*/  HGMMA.64x256x16.F32 R24, gdesc[UR4], RZ, !UPT, gsb0 ;  /* 0x03e00000041879f0 */ /* 0x000fe2000c0008ff */
[----:B------:R-:W-:Y:S02]  /*18a0*/  UIADD3 UR4, UR4, 0x2, URZ ;  /* 0x0000000204047890 */ /* 0x000fe4000fffe03f */
[----:B------:R-:W-:Y:S01]  /*18b0*/  UIADD3 UR6, UR6, 0x2, URZ ;  /* 0x0000000206067890 */ /* 0x000fe2000fffe03f */
[----:B------:R-:W-:Y:S01]  /*18c0*/  UMOV UR5, 0x80000020 ;  /* 0x8000002000057882 */ /* 0x000fe20000000000 */
[----:B------:R-:W-:Y:S01]  /*18d0*/  UMOV UR7, 0x80000020 ;  /* 0x8000002000077882 */ /* 0x000fe20000000000 */
[----:B------:R-:W-:Y:S02]  /*18e0*/  WARPGROUP.DEPBAR.LE gsb0, 0x0 ;  /* 0x00008000000079c5 */ /* 0x000fe40000010000 */
[----:B------:R-:W-:-:S15]  /*18f0*/  WARPGROUP.ARRIVE ;  /* 0x00000000000079c5 */ /* 0x000fde0000000000 */
[----:B------:R-:W-:-:S05]  /*1900*/  NOP ;  /* 0x0000000000007918 */ /* 0x000fca0000000000 */
[----:B------:R-:W-:Y:S03]  /*1910*/  HGMMA.64x256x16.F32 R24, gdesc[UR4], R24, gsb0 ;  /* 0x03e00000041879f0 */ /* 0x000fe60008000818 */
[----:B------:R-:W-:Y:S02]  /*1920*/  WARPGROUP.DEPBAR.LE gsb0, 0x0 ;  /* 0x00008000000079c5 */ /* 0x000fe40000010000 */
[----:B------:R-:W-:Y:S05]  /*1930*/  @!P2 BRA `(.L_x_20) ;  /* 0x0000000000d8a947 */ /* 0x000fea0003800000 */
[----:B------:R-:W-:Y:S01]  /*1940*/  UIADD3 UR4, UR45, 0x1, URZ ;  /* 0x000000012d047890 */ /* 0x000fe2000fffe03f */
[----:B01----:R-:W-:Y:S01]  /*1950*/  IMAD.U32 R0, RZ, RZ, UR48 ;  /* 0x00000030ff007e24 */ /* 0x003fe2000f8e00ff */
[----:B------:R-:W-:Y:S02]  /*1960*/  UMOV UR9, UR45 ;  /* 0x0000002d00097c82 */ /* 0x000fe40008000000 */
[----:B------:R-:W-:-:S04]  /*1970*/  UISETP.NE.AND UP0, UPT, UR4, 0x4, UPT ;  /* 0x000000040400788c */ /* 0x000fc8000bf05270 */
[----:B------:R-:W-:Y:S02]  /*1980*/  USEL UR5, URZ, 0x1, UP0 ;  /* 0x000000013f057887 */ /* 0x000fe40008000000 */
[----:B------:R-:W-:Y:S02]  /*1990*/  USEL UR8, UR4, URZ, UP0 ;  /* 0x0000003f04087287 */ /* 0x000fe40008000000 */
[----:B------:R-:W-:-:S06]  /*19a0*/  ULOP3.LUT UR5, UR49, UR5, URZ, 0x3c, !UPT ;  /* 0x0000000531057292 */ /* 0x000fcc000f8e3c3f */
[----:B------:R-:W-:-:S07]  /*19b0*/  IMAD.U32 R5, RZ, RZ, UR5 ;  /* 0x00000005ff057e24 */ /* 0x000fce000f8e00ff */
.L_x_27:
[----:B01----:R-:W-:Y:S05]  /*19c0*/  @!P0 BRA `(.L_x_21) ;  /* 0x0000000000048947 */ /* 0x003fea0003800000 */
[----:B------:R-:W-:Y:S01]  /*19d0*/  BPT.TRAP 0x1 ;  /* 0x000000040000795c */ /* 0x000fe20000300000 */
.L_x_21:
[----:B------:R-:W-:Y:S01]  /*19e0*/  ULEA UR4, UR8, UR44, 0x3 ;  /* 0x0000002c08047291 */ /* 0x000fe2000f8e183f */
[----:B------:R-:W-:-:S08]  /*19f0*/  SHF.L.U32 R3, R5, 0x1f, RZ ;  /* 0x0000001f05037819 */ /* 0x000fd000000006ff */
[----:B------:R0:W1:Y:S01]  /*1a00*/  SYNCS.PHASECHK.TRANS64.TRYWAIT P1, [UR4], R3 ;  /* 0x00000003ff0075a7 */ /* 0x0000620008020144 */
[----:B------:R-:W-:Y:S05]  /*1a10*/  @!P0 BRA `(.L_x_22) ;  /* 0x0000000000048947 */ /* 0x000fea0003800000 */
[----:B------:R-:W-:Y:S01]  /*1a20*/  BPT.TRAP 0x1 ;  /* 0x000000040000795c */ /* 0x000fe20000300000 */
.L_x_22:
[----:B-1----:R-:W-:Y:S05]  /*1a30*/  @P1 BRA `(.L_x_23) ;  /* 0x0000000000081947 */ /* 0x002fea0003800000 */
[----:B------:R-:W1:Y:S02]  /*1a40*/  SYNCS.PHASECHK.TRANS64.TRYWAIT P1, [UR4], R3 ;  /* 0x00000003ff0075a7 */ /* 0x000e640008020144 */
[----:B-1----:R-:W-:Y:S05]  /*1a50*/  @!P1 BRA `(.L_x_24) ;  /* 0x00000098004c9947 */ /* 0x002fea0003800000 */
.L_x_23:
[----:B------:R-:W-:Y:S01]  /*1a60*/  ULEA UR4, UR8, UR11, 0x8 ;  /* 0x0000000b08047291 */ /* 0x000fe2000f8e403f */
[----:B------:R-:W-:Y:S01]  /*1a70*/  WARPGROUP.ARRIVE ;  /* 0x00000000000079c5 */ /* 0x000fe20000000000 */
[----:B------:R-:W-:Y:S01]  /*1a80*/  ULEA UR6, UR8, UR10, 0xa ;  /* 0x0000000a08067291 */ /* 0x000fe2000f8e503f */
[----:B------:R-:W-:Y:S01]  /*1a90*/  UMOV UR5, 0x80000020 ;  /* 0x8000002000057882 */ /* 0x000fe20000000000 */
[----:B------:R-:W-:-:S07]  /*1aa0*/  UMOV UR7, 0x80000020 ;  /* 0x8000002000077882 */ /* 0x000fce0000000000 */
[----:B------:R-:W-:Y:S01]  /*1ab0*/  HGMMA.64x256x16.F32 R24, gdesc[UR4], R24, gsb0 ;  /* 0x03e00000041879f0 */ /* 0x000fe20008000818 */
        /* <DEDUP_REMOVED lines=10> */
[----:B------:R-:W-:Y:S01]  /*1b60*/  BPT.TRAP 0x1 ;  /* 0x000000040000795c */ /* 0x000fe20000300000 */
.L_x_25:
[----:B------:R-:W-:Y:S02]  /*1b70*/  UISETP.GT.U32.AND UP0, UPT, UR41, 0x1, UPT ;  /* 0x000000012900788c */ /* 0x000fe4000bf04070 */
[----:B------:R-:W-:-:S04]  /*1b80*/  ULEA UR4, UR9, UR44, 0x3 ;  /* 0x0000002c09047291 */ /* 0x000fc8000f8e183f */
[----:B------:R-:W-:Y:S01]  /*1b90*/  UIADD3 UR4, UR4, 0x20, URZ ;  /* 0x0000002004047890 */ /* 0x000fe2000fffe03f */
[----:B------:R-:W-:-:S03]  /*1ba0*/  PLOP3.LUT P1, PT, PT, PT, UP0, 0x80, 0x0 ;  /* 0x000000000000781c */ /* 0x000fc60003f2f008 */
[----:B------:R-:W-:-:S09]  /*1bb0*/  UPRMT UR4, URZ, 0x654, UR4 ;  /* 0x000006543f047896 */ /* 0x000fd20008000004 */
[----:B------:R-:W-:Y:S01]  /*1bc0*/  SYNCS.ARRIVE.TRANS64.RED.A1T0 RZ, [UR4], RZ ;  /* 0x000000ffffff79a7 */ /* 0x000fe20008100404 */
[----:B------:R-:W-:Y:S05]  /*1bd0*/  @P1 BRA `(.L_x_26) ;  /* 0x0000000000041947 */ /* 0x000fea0003800000 */
[----:B------:R-:W-:Y:S01]  /*1be0*/  BPT.TRAP 0x1 ;  /* 0x000000040000795c */ /* 0x000fe20000300000 */
.L_x_26:
[----:B------:R-:W-:Y:S01]  /*1bf0*/  UIADD3 UR8, UR8, 0x1, URZ ;  /* 0x0000000108087890 */ /* 0x000fe2000fffe03f */
[C---:B------:R-:W-:Y:S01]  /*1c00*/  ISETP.GT.AND P1, PT, R0.reuse, 0x1, PT ;  /* 0x000000010000780c */ /* 0x040fe20003f24270 */
[----:B------:R-:W-:Y:S01]  /*1c10*/  UIADD3 UR9, UR9, 0x1, URZ ;  /* 0x0000000109097890 */ /* 0x000fe2000fffe03f */
[----:B------:R-:W-:Y:S01]  /*1c20*/  VIADD R0, R0, 0xffffffff ;  /* 0xffffffff00007836 */ /* 0x000fe20000000000 */
[----:B------:R-:W-:Y:S02]  /*1c30*/  UISETP.NE.AND UP0, UPT, UR8, 0x4, UPT ;  /* 0x000000040800788c */ /* 0x000fe4000bf05270 */
[----:B------:R-:W-:Y:S02]  /*1c40*/  UISETP.NE.AND UP1, UPT, UR9, 0x4, UPT ;  /* 0x000000040900788c */ /* 0x000fe4000bf25270 */
[----:B------:R-:W-:Y:S02]  /*1c50*/  USEL UR4, URZ, 0x1, UP0 ;  /* 0x000000013f047887 */ /* 0x000fe40008000000 */
[----:B------:R-:W-:-:S02]  /*1c60*/  USEL UR8, UR8, URZ, UP0 ;  /* 0x0000003f08087287 */ /* 0x000fc40008000000 */
[----:B------:R-:W-:Y:S02]  /*1c70*/  USEL UR9, UR9, URZ, UP1 ;  /* 0x0000003f09097287 */ /* 0x000fe40008800000 */
[----:B------:R-:W-:Y:S01]  /*1c80*/  LOP3.LUT R5, R5, UR4, RZ, 0x3c, !PT ;  /* 0x0000000405057c12 */ /* 0x000fe2000f8e3cff */
[----:B------:R-:W-:Y:S09]  /*1c90*/  @P1 BRA `(.L_x_27) ;  /* 0xfffffffc00481947 */ /* 0x000ff2000383ffff */
.L_x_20:
[----:B01----:R-:W0:Y:S01]  /*1ca0*/  LDC R0, c[0x0][0x28c] ;  /* 0x0000a300ff007b82 */ /* 0x003e220000000800 */
[----:B------:R1:W-:Y:S01]  /*1cb0*/  SYNCS.ARRIVE.TRANS64.A1T0 RZ, [R156+UR47], RZ ;  /* 0x000000ff9cff79a7 */ /* 0x0003e2000810002f */
[----:B0-----:R-:W-:-:S13]  /*1cc0*/  ISETP.GE.AND P1, PT, R0, 0x1, PT ;  /* 0x000000010000780c */ /* 0x001fda0003f26270 */
[----:B-1----:R-:W-:Y:S05]  /*1cd0*/  @!P1 BRA `(.L_x_28) ;  /* 0x0000000000309947 */ /* 0x002fea0003800000 */
[----:B------:R-:W-:Y:S05]  /*1ce0*/  @!P0 BRA `(.L_x_29) ;  /* 0x0000000000048947 */ /* 0x000fea0003800000 */
[----:B------:R-:W-:Y:S01]  /*1cf0*/  BPT.TRAP 0x1 ;  /* 0x000000040000795c */ /* 0x000fe20000300000 */
.L_x_29:
[----:B------:R-:W-:Y:S02]  /*1d00*/  UIADD3 UR4, UR48, UR45, URZ ;  /* 0x0000002d30047290 */ /* 0x000fe4000fffe03f */
[----:B------:R-:W-:Y:S02]  /*1d10*/  UISETP.GT.U32.AND UP0, UPT, UR41, 0x1, UPT ;  /* 0x000000012900788c */ /* 0x000fe4000bf04070 */
[----:B------:R-:W-:-:S04]  /*1d20*/  USHF.L.U32 UR4, UR4, 0x3, URZ ;  /* 0x0000000304047899 */ /* 0x000fc8000800063f */
[----:B------:R-:W-:Y:S01]  /*1d30*/  ULOP3.LUT UR4, UR4, 0x18, URZ, 0xc0, !UPT ;  /* 0x0000001804047892 */ /* 0x000fe2000f8ec03f */
[----:B------:R-:W-:-:S03]  /*1d40*/  PLOP3.LUT P0, PT, PT, PT, UP0, 0x80, 0x0 ;  /* 0x000000000000781c */ /* 0x000fc60003f0f008 */
[----:B------:R-:W-:-:S04]  /*1d50*/  UIADD3 UR4, UR44, 0x20, UR4 ;  /* 0x000000202c047890 */ /* 0x000fc8000fffe004 */
[----:B------:R-:W-:-:S09]  /*1d60*/  UPRMT UR4, URZ, 0x654, UR4 ;  /* 0x000006543f047896 */ /* 0x000fd20008000004 */
[----:B------:R-:W-:Y:S01]  /*1d70*/  SYNCS.ARRIVE.TRANS64.RED.A1T0 RZ, [UR4], RZ ;  /* 0x000000ffffff79a7 */ /* 0x000fe20008100404 */
[----:B------:R-:W-:Y:S05]  /*1d80*/  @P0 BRA `(.L_x_28) ;  /* 0x0000000000040947 */ /* 0x000fea0003800000 */
[----:B------:R-:W-:Y:S01]  /*1d90*/  BPT.TRAP 0x1 ;  /* 0x000000040000795c */ /* 0x000fe20000300000 */
.L_x_28:
[----:B------:R-:W-:Y:S01]  /*1da0*/  SHF.L.U32 R0, R166, 0x1f, RZ ;  /* 0x0000001fa6007819 */ /* 0x000fe200000006ff */
[----:B------:R-:W-:Y:S01]  /*1db0*/  UIADD3 UR45, UR43, UR45, URZ ;  /* 0x0000002d2b2d7290 */ /* 0x000fe2000fffe03f */
[----:B------:R-:W0:Y:S01]  /*1dc0*/  LDC R7, c[0x0][0x288] ;  /* 0x0000a200ff077b82 */ /* 0x000e220000000800 */
[----:B------:R-:W-:Y:S02]  /*1dd0*/  IMAD.SHL.U32 R12, R154, 0x2, RZ ;  /* 0x000000029a0c7824 */ /* 0x000fe400078e00ff */
[----:B------:R-:W-:Y:S02]  /*1de0*/  USHF.R.U32.HI UR4, URZ, 0x2, UR45 ;  /* 0x000000023f047899 */ /* 0x000fe4000801162d */
[----:B------:R-:W-:Y:S01]  /*1df0*/  UISETP.GT.U32.AND UP0, UPT, UR45, 0x3, UPT ;  /* 0x000000032d00788c */ /* 0x000fe2000bf04070 */
[----:B------:R-:W-:Y:S01]  /*1e00*/  SHF.R.S32.HI R13, RZ, 0x1f, R12 ;  /* 0x0000001fff0d7819 */ /* 0x000fe2000001140c */
[----:B------:R-:W-:Y:S01]  /*1e10*/  ULOP3.LUT UR4, UR4, 0x1, URZ, 0xc0, !UPT ;  /* 0x0000000104047892 */ /* 0x000fe2000f8ec03f */
[----:B------:R-:W1:Y:S01]  /*1e20*/  SYNCS.PHASECHK.TRANS64.TRYWAIT P0, [R155+UR46+0x10], R0 ;  /* 0x000010009b0075a7 */ /* 0x000e62000800016e */
[----:B------:R-:W-:-:S02]  /*1e30*/  UISETP.LT.U32.AND UP0, UPT, UR43, 0x4, UP0 ;  /* 0x000000042b00788c */ /* 0x000fc40008701070 */
[----:B------:R-:W-:Y:S02]  /*1e40*/  UISETP.NE.U32.AND UP1, UPT, UR4, 0x1, UPT ;  /* 0x000000010400788c */ /* 0x000fe4000bf25070 */
[----:B------:R-:W-:Y:S02]  /*1e50*/  USEL UR5, URZ, 0x1, !UP0 ;  /* 0x000000013f057887 */ /* 0x000fe4000c000000 */
[----:B------:R-:W-:Y:S02]  /*1e60*/  UISETP.GT.U32.AND UP1, UPT, UR43, 0x3, !UP1 ;  /* 0x000000032b00788c */ /* 0x000fe4000cf24070 */
[----:B------:R-:W-:Y:S02]  /*1e70*/  ULOP3.LUT UR45, UR45, 0x3, URZ, 0xc0, !UPT ;  /* 0x000000032d2d7892 */ /* 0x000fe4000f8ec03f */
[----:B------:R-:W-:-:S04]  /*1e80*/  USEL UR4, URZ, 0x1, !UP1 ;  /* 0x000000013f047887 */ /* 0x000fc8000c800000 */
[----:B------:R-:W-:Y:S01]  /*1e90*/  ULOP3.LUT UR49, UR4, UR49, UR5, 0x96, !UPT ;  /* 0x0000003104317292 */ /* 0x000fe2000f8e9605 */
[----:B01----:R-:W-:Y:S11]  /*1ea0*/  @!P0 BRA `(.L_x_30) ;  /* 0x0000009400508947 */ /* 0x003ff60003800000 */
.L_x_312:
[----:B------:R-:W-:Y:S01]  /*1eb0*/  IMAD.SHL.U32 R6, R18, 0x40, RZ ;  /* 0x0000004012067824 */ /* 0x000fe200078e00ff */
[----:B------:R-:W-:Y:S01]  /*1ec0*/  ULDC UR6, c[0x0][0x284] ;  /* 0x0000a10000067ab9 */ /* 0x000fe20000000800 */
[----:B------:R-:W-:Y:S01]  /*1ed0*/  IMAD.SHL.U32 R14, R2, 0x100, RZ ;  /* 0x00000100020e7824 */ /* 0x000fe200078e00ff */
[----:B------:R-:W-:Y:S01]  /*1ee0*/  SHF.R.S32.HI R163, RZ, 0x1f, R19 ;  /* 0x0000001fffa37819 */ /* 0x000fe20000011413 */
[----:B------:R-:W-:Y:S01]  /*1ef0*/  ULDC.64 UR4, c[0x0][0x5d0] ;  /* 0x0001740000047ab9 */ /* 0x000fe20000000a00 */
[----:B------:R-:W-:Y:S01]  /*1f00*/  ISETP.GE.AND P0, PT, R6, UR6, PT ;  /* 0x0000000606007c0c */ /* 0x000fe2000bf06270 */
[----:B------:R-:W-:Y:S01]  /*1f10*/  IMAD.WIDE.U32 R2, R19, UR4, R12 ;  /* 0x0000000413027c25 */ /* 0x000fe2000f8e000c */
[----:B------:R-:W-:Y:S02]  /*1f20*/  SHF.R.S32.HI R15, RZ, 0x1f, R14 ;  /* 0x0000001fff0f7819 */ /* 0x000fe4000001140e */
[C---:B------:R-:W-:Y:S01]  /*1f30*/  ISETP.GE.OR P0, PT, R14.reuse, R7, P0 ;  /* 0x000000070e00720c */ /* 0x040fe20000706670 */
[----:B0-----:R-:W-:Y:S01]  /*1f40*/  IMAD R0, R163, UR4, RZ ;  /* 0x00000004a3007c24 */ /* 0x001fe2000f8e02ff */
[----:B------:R-:W-:-:S03]  /*1f50*/  IADD3 R4, P1, R14, R2, RZ ;  /* 0x000000020e047210 */ /* 0x000fc60007f3e0ff */
[----:B------:R-:W-:-:S05]  /*1f60*/  IMAD R5, R19, UR5, R0 ;  /* 0x0000000513057c24 */ /* 0x000fca000f8e0200 */
[----:B------:R-:W-:-:S03]  /*1f70*/  IADD3.X R5, R15, R3, R5, P1, !PT ;  /* 0x000000030f057210 */ /* 0x000fc60000ffe405 */
[----:B------:R-:W-:Y:S05]  /*1f80*/  @P0 BRA `(.L_x_31) ;  /* 0x0000007c00100947 */ /* 0x000fea0003800000 */
[----:B------:R-:W0:Y:S01]  /*1f90*/  LDC.64 R10, c[0x0][0x5c8] ;  /* 0x00017200ff0a7b82 */ /* 0x000e220000000a00 */
[----:B-----5:R-:W-:Y:S01]  /*1fa0*/  FSETP.NEU.AND P0, PT, R22, RZ, PT ;  /* 0x000000ff1600720b */ /* 0x020fe20003f0d000 */
[----:B------:R-:W-:Y:S01]  /*1fb0*/  IMAD R3, R154, -0x2, R7 ;  /* 0xfffffffe9a037824 */ /* 0x000fe200078e0207 */
[----:B------:R-:W-:Y:S01]  /*1fc0*/  BSSY B0, `(.L_x_31) ;  /* 0x00007c0000007945 */ /* 0x000fe20003800000 */
[----:B------:R-:W-:-:S04]  /*1fd0*/  IMAD.WIDE R160, R18, 0x40, R152 ;  /* 0x0000004012a07825 */ /* 0x000fc800078e0298 */
[----:B------:R-:W-:Y:S02]  /*1fe0*/  IMAD.IADD R0, R3, 0x1, -R14 ;  /* 0x0000000103007824 */ /* 0x000fe400078e0a0e */
[----:B------:R-:W-:-:S03]  /*1ff0*/  IMAD.IADD R2, R159, 0x1, -R6 ;  /* 0x000000019f027824 */ /* 0x000fc600078e0a06 */
[----:B------:R-:W-:-:S04]  /*2000*/  ISETP.GT.AND P2, PT, R0, RZ, PT ;  /* 0x000000ff0000720c */ /* 0x000fc80003f44270 */
[----:B------:R-:W-:Y:S01]  /*2010*/  ISETP.GT.AND P1, PT, R2, RZ, P2 ;  /* 0x000000ff0200720c */ /* 0x000fe20001724270 */
[-C--:B0-----:R-:W-:Y:S02]  /*2020*/  IMAD R3, R161, R10.reuse, RZ ;  /* 0x0000000aa1037224 */ /* 0x081fe400078e02ff */
[----:B------:R-:W-:-:S04]  /*2030*/  IMAD.WIDE.U32 R168, R160, R10, R4 ;  /* 0x0000000aa0a87225 */ /* 0x000fc800078e0004 */
[----:B------:R-:W-:-:S04]  /*2040*/  IMAD R3, R160, R11, R3 ;  /* 0x0000000ba0037224 */ /* 0x000fc800078e0203 */
[----:B------:R-:W-:Y:S01]  /*2050*/  IMAD.IADD R173, R169, 0x1, R3 ;  /* 0x00000001a9ad7824 */ /* 0x000fe200078e0203 */
[----:B------:R-:W-:Y:S06]  /*2060*/  @!P0 BRA `(.L_x_32) ;  /* 0x00000054009c8947 */ /* 0x000fec0003800000 */
[----:B------:R-:W0:Y:S01]  /*2070*/  LDC.64 R20, c[0x0][0x5b8] ;  /* 0x00016e00ff147b82 */ /* 0x000e220000000a00 */
[----:B------:R-:W-:-:S07]  /*2080*/  ULDC.64 UR4, c[0x0][0x5c0] ;  /* 0x0001700000047ab9 */ /* 0x000fce0000000a00 */
[----:B------:R-:W1:Y:S08]  /*2090*/  LDC.64 R170, c[0x0][0x5b0] ;  /* 0x00016c00ffaa7b82 */ /* 0x000e700000000a00 */
[----:B------:R-:W2:Y:S01]  /*20a0*/  LDC.64 R8, c[0x0][0x5a8] ;  /* 0x00016a00ff087b82 */ /* 0x000ea20000000a00 */
[-C--:B0-----:R-:W-:Y:S02]  /*20b0*/  IMAD R6, R163, R20.reuse, RZ ;  /* 0x00000014a3067224 */ /* 0x081fe400078e02ff */
[----:B------:R-:W-:-:S04]  /*20c0*/  IMAD.WIDE.U32 R4, R19, R20, R12 ;  /* 0x0000001413047225 */ /* 0x000fc800078e000c */
[----:B------:R-:W-:Y:S01]  /*20d0*/  IMAD R167, R19, R21, R6 ;  /* 0x0000001513a77224 */ /* 0x000fe200078e0206 */
[----:B------:R-:W-:Y:S01]  /*20e0*/  IADD3 R162, P0, R14, R4, RZ ;  /* 0x000000040ea27210 */ /* 0x000fe20007f1e0ff */
[----:B-1----:R-:W-:-:S03]  /*20f0*/  IMAD R3, R161, R170, RZ ;  /* 0x000000aaa1037224 */ /* 0x002fc600078e02ff */
[----:B------:R-:W-:Y:S01]  /*2100*/  IADD3.X R163, R15, R5, R167, P0, !PT ;  /* 0x000000050fa37210 */ /* 0x000fe200007fe4a7 */
[C---:B------:R-:W-:Y:S02]  /*2110*/  IMAD R169, R160.reuse, R171, R3 ;  /* 0x000000aba0a97224 */ /* 0x040fe400078e0203 */
[----:B------:R-:W-:-:S04]  /*2120*/  IMAD.WIDE.U32 R4, R160, R170, R162 ;  /* 0x000000aaa0047225 */ /* 0x000fc800078e00a2 */
[----:B------:R-:W-:Y:S01]  /*2130*/  IMAD.IADD R3, R5, 0x1, R169 ;  /* 0x0000000105037824 */ /* 0x000fe200078e02a9 */
[----:B--2---:R-:W-:-:S04]  /*2140*/  LEA R6, P0, R4, R8, 0x1 ;  /* 0x0000000804067211 */ /* 0x004fc800078008ff */
[----:B------:R-:W-:-:S05]  /*2150*/  LEA.HI.X R7, R4, R9, R3, 0x1, P0 ;  /* 0x0000000904077211 */ /* 0x000fca00000f0c03 */
[----:B------:R0:W2:Y:S01]  /*2160*/  @P1 LDG.E.LTC128B.U16 R3, desc[UR50][R6.64] ;  /* 0x0000003206031981 */ /* 0x0000a2000c1e1520 */
[----:B------:R-:W-:Y:S01]  /*2170*/  IMAD.WIDE.U32 R4, R160, R170, R14 ;  /* 0x000000aaa0047225 */ /* 0x000fe200078e000e */
[----:B------:R-:W-:Y:S02]  /*2180*/  BSSY B1, `(.L_x_33) ;  /* 0x0000014000017945 */ /* 0x000fe40003800000 */
[----:B------:R-:W-:-:S04]  /*2190*/  IADD3 R164, P0, R12, R4, RZ ;  /* 0x000000040ca47210 */ /* 0x000fc80007f1e0ff */
[----:B------:R-:W-:Y:S02]  /*21a0*/  IADD3.X R165, R13, R169, R5, P0, !PT ;  /* 0x000000a90da57210 */ /* 0x000fe400007fe405 */
[----:B------:R-:W-:Y:S01]  /*21b0*/  LEA R4, P0, R168, UR4, 0x1 ;  /* 0x00000004a8047c11 */ /* 0x000fe2000f8008ff */
[----:B------:R-:W-:-:S03]  /*21c0*/  IMAD.WIDE.U32 R164, R19, R20, R164 ;  /* 0x0000001413a47225 */ /* 0x000fc600078e00a4 */
[----:B------:R-:W-:Y:S02]  /*21d0*/  LEA.HI.X R5, R168, UR5, R173, 0x1, P0 ;  /* 0x00000005a8057c11 */ /* 0x000fe400080f0cad */
[----:B------:R-:W-:Y:S01]  /*21e0*/  ISETP.GT.AND P0, PT, R0, 0x1, PT ;  /* 0x000000010000780c */ /* 0x000fe20003f04270 */
[----:B0-----:R-:W-:Y:S01]  /*21f0*/  IMAD.IADD R7, R167, 0x1, R165 ;  /* 0x00000001a7077824 */ /* 0x001fe200078e02a5 */
[----:B------:R-:W-:Y:S02]  /*2200*/  LEA R6, P4, R164, R8, 0x1 ;  /* 0x00000008a4067211 */ /* 0x000fe400078808ff */
[----:B------:R-:W-:Y:S02]  /*2210*/  ISETP.GT.AND P3, PT, R2, RZ, P0 ;  /* 0x000000ff0200720c */ /* 0x000fe40000764270 */
[----:B------:R-:W-:Y:S01]  /*2220*/  LEA.HI.X R7, R164, R9, R7, 0x1, P4 ;  /* 0x00000009a4077211 */ /* 0x000fe200020f0c07 */
[C---:B------:R-:W-:Y:S01]  /*2230*/  IMAD.SHL.U32 R164, R170.reuse, 0x8, RZ ;  /* 0x00000008aaa47824 */ /* 0x040fe200078e00ff */
[----:B------:R-:W-:Y:S01]  /*2240*/  SHF.L.U64.HI R165, R170, 0x3, R171 ;  /* 0x00000003aaa57819 */ /* 0x000fe200000102ab */
[----:B--2---:R-:W-:-:S05]  /*2250*/  HADD2.F32 R21, -RZ, R3.H0_H0 ;  /* 0x20000003ff157230 */ /* 0x004fca0000004100 */
[----:B------:R-:W-:-:S04]  /*2260*/  FMUL R21, R21, R22 ;  /* 0x0000001615157220 */ /* 0x000fc80000400000 */
[----:B------:R-:W-:-:S05]  /*2270*/  FFMA R21, R24, R23, R21 ;  /* 0x0000001718157223 */ /* 0x000fca0000000015 */
[----:B------:R-:W-:-:S05]  /*2280*/  F2FP.F16.F32.PACK_AB R21, RZ, R21 ;  /* 0x00000015ff15723e */ /* 0x000fca00000000ff */
[----:B------:R0:W-:Y:S01]  /*2290*/  @P1 STG.E.U16 desc[UR50][R4.64], R21 ;  /* 0x0000001504001986 */ /* 0x0001e2000c101532 */
[----:B------:R-:W-:Y:S05]  /*22a0*/  @!P3 BRA `(.L_x_34) ;  /* 0x000000000004b947 */ /* 0x000fea0003800000 */
[----:B------:R1:W5:Y:S02]  /*22b0*/  LDG.E.LTC128B.U16 R3, desc[UR50][R6.64+0x2] ;  /* 0x0000023206037981 */ /* 0x000364000c1e1520 */
.L_x_34:
[----:B------:R-:W-:Y:S05]  /*22c0*/  BSYNC B1 ;  /* 0x0000000000017941 */ /* 0x000fea0003800000 */
.L_x_33:
[----:B0----5:R-:W-:Y:S01]  /*22d0*/  HADD2.F32 R21, -RZ, R3.H0_H0 ;  /* 0x20000003ff157230 */ /* 0x021fe20000004100 */
[----:B------:R-:W-:Y:S01]  /*22e0*/  ISETP.GT.AND P2, PT, R2, 0x8, P2 ;  /* 0x000000080200780c */ /* 0x000fe20001744270 */
[----:B------:R-:W-:-:S04]  /*22f0*/  IMAD.WIDE.U32 R164, R160, R170, R164 ;  /* 0x000000aaa0a47225 */ /* 0x000fc800078e00a4 */
[----:B------:R-:W-:Y:S01]  /*2300*/  FMUL R18, R21, R22 ;  /* 0x0000001615127220 */ /* 0x000fe20000400000 */
[----:B------:R-:W-:Y:S01]  /*2310*/  IMAD.IADD R169, R169, 0x1, R165 ;  /* 0x00000001a9a97824 */ /* 0x000fe200078e02a5 */
[----:B------:R-:W-:Y:S02]  /*2320*/  IADD3 R21, P1, R162, R164, RZ ;  /* 0x000000a4a2157210 */ /* 0x000fe40007f3e0ff */
[----:B------:R-:W-:-:S03]  /*2330*/  FFMA R18, R25, R23, R18 ;  /* 0x0000001719127223 */ /* 0x000fc60000000012 */
[----:B------:R-:W-:Y:S01]  /*2340*/  IMAD.X R162, R169, 0x1, R163, P1 ;  /* 0x00000001a9a27824 */ /* 0x000fe200008e06a3 */
[C---:B------:R-:W-:Y:S02]  /*2350*/  LEA R24, P1, R21.reuse, R8, 0x1 ;  /* 0x0000000815187211 */ /* 0x040fe400078208ff */
[----:B------:R-:W-:Y:S02]  /*2360*/  F2FP.F16.F32.PACK_AB R18, RZ, R18 ;  /* 0x00000012ff12723e */ /* 0x000fe400000000ff */
[----:B------:R-:W-:Y:S02]  /*2370*/  LEA.HI.X R25, R21, R9, R162, 0x1, P1 ;  /* 0x0000000915197211 */ /* 0x000fe400008f0ca2 */
[----:B------:R-:W-:Y:S02]  /*2380*/  PRMT R21, R18, 0x7610, R21 ;  /* 0x0000761012157816 */ /* 0x000fe40000000015 */
[----:B------:R-:W-:-:S03]  /*2390*/  PRMT R18, R3, 0x7610, R18 ;  /* 0x0000761003127816 */ /* 0x000fc60000000012 */
[----:B------:R0:W-:Y:S04]  /*23a0*/  @P3 STG.E.U16 desc[UR50][R4.64+0x2], R21 ;  /* 0x0000021504003986 */ /* 0x0001e8000c101532 */
[----:B------:R-:W2:Y:S01]  /*23b0*/  @P2 LDG.E.LTC128B.U16 R18, desc[UR50][R24.64] ;  /* 0x0000003218122981 */ /* 0x000ea2000c1e1520 */
[----:B------:R-:W-:Y:S01]  /*23c0*/  IADD3 R12, P1, P3, R12, R164, R14 ;  /* 0x000000a40c0c7210 */ /* 0x000fe20007b3e00e */
[----:B------:R-:W-:Y:S01]  /*23d0*/  BSSY B1, `(.L_x_35) ;  /* 0x0000011000017945 */ /* 0x000fe20003800000 */
[C---:B------:R-:W-:Y:S02]  /*23e0*/  SHF.L.U64.HI R11, R10.reuse, 0x4, R11 ;  /* 0x000000040a0b7819 */ /* 0x040fe4000001020b */
[----:B------:R-:W-:Y:S02]  /*23f0*/  IADD3.X R13, R13, R169, R15, P1, P3 ;  /* 0x000000a90d0d7210 */ /* 0x000fe40000fe640f */
[----:B------:R-:W-:-:S02]  /*2400*/  LEA R10, P1, R10, R4, 0x4 ;  /* 0x000000040a0a7211 */ /* 0x000fc400078220ff */
[----:B------:R-:W-:Y:S01]  /*2410*/  ISETP.GT.AND P0, PT, R2, 0x8, P0 ;  /* 0x000000080200780c */ /* 0x000fe20000704270 */
[----:B0-----:R-:W-:-:S04]  /*2420*/  IMAD.WIDE.U32 R20, R19, R20, R12 ;  /* 0x0000001413147225 */ /* 0x001fc800078e000c */
[----:B------:R-:W-:Y:S01]  /*2430*/  IMAD.X R11, R11, 0x1, R5, P1 ;  /* 0x000000010b0b7824 */ /* 0x000fe200008e0605 */
[----:B------:R-:W-:Y:S01]  /*2440*/  LEA R8, P3, R20, R8, 0x1 ;  /* 0x0000000814087211 */ /* 0x000fe200078608ff */
[----:B------:R-:W-:-:S05]  /*2450*/  IMAD.IADD R12, R167, 0x1, R21 ;  /* 0x00000001a70c7824 */ /* 0x000fca00078e0215 */
[----:B------:R-:W-:Y:S01]  /*2460*/  LEA.HI.X R9, R20, R9, R12, 0x1, P3 ;  /* 0x0000000914097211 */ /* 0x000fe200018f0c0c */
[----:B--2---:R-:W-:-:S05]  /*2470*/  HADD2.F32 R3, -RZ, R18.H0_H0 ;  /* 0x20000012ff037230 */ /* 0x004fca0000004100 */
[----:B------:R-:W-:-:S04]  /*2480*/  FMUL R3, R3, R22 ;  /* 0x0000001603037220 */ /* 0x000fc80000400000 */
[----:B------:R-:W-:-:S05]  /*2490*/  FFMA R3, R26, R23, R3 ;  /* 0x000000171a037223 */ /* 0x000fca0000000003 */
[----:B------:R-:W-:-:S05]  /*24a0*/  F2FP.F16.F32.PACK_AB R3, RZ, R3 ;  /* 0x00000003ff03723e */ /* 0x000fca00000000ff */
[----:B------:R0:W-:Y:S01]  /*24b0*/  @P2 STG.E.U16 desc[UR50][R10.64], R3 ;  /* 0x000000030a002986 */ /* 0x0001e2000c101532 */
[----:B------:R-:W-:Y:S05]  /*24c0*/  @!P0 BRA `(.L_x_36) ;  /* 0x0000000000048947 */ /* 0x000fea0003800000 */
[----:B------:R2:W5:Y:S02]  /*24d0*/  LDG.E.LTC128B.U16 R18, desc[UR50][R8.64+0x2] ;  /* 0x0000023208127981 */ /* 0x000564000c1e1520 */
.L_x_36:
[----:B------:R-:W-:Y:S05]  /*24e0*/  BSYNC B1 ;  /* 0x0000000000017941 */ /* 0x000fea0003800000 */
.L_x_35:
[----:B0----5:R-:W-:Y:S01]  /*24f0*/  HADD2.F32 R3, -RZ, R18.H0_H0 ;  /* 0x20000012ff037230 */ /* 0x021fe20000004100 */
[----:B------:R-:W-:Y:S01]  /*2500*/  ISETP.GT.AND P1, PT, R0, 0x8, PT ;  /* 0x000000080000780c */ /* 0x000fe20003f24270 */
[----:B------:R-:W-:Y:S03]  /*2510*/  BSSY B1, `(.L_x_37) ;  /* 0x0000008000017945 */ /* 0x000fe60003800000 */
[----:B------:R-:W-:Y:S01]  /*2520*/  FMUL R12, R3, R22 ;  /* 0x00000016030c7220 */ /* 0x000fe20000400000 */
[----:B------:R-:W-:-:S03]  /*2530*/  ISETP.GT.AND P2, PT, R2, RZ, P1 ;  /* 0x000000ff0200720c */ /* 0x000fc60000f44270 */
[----:B------:R-:W-:-:S05]  /*2540*/  FFMA R12, R27, R23, R12 ;  /* 0x000000171b0c7223 */ /* 0x000fca000000000c */
[----:B------:R-:W-:-:S05]  /*2550*/  F2FP.F16.F32.PACK_AB R12, RZ, R12 ;  /* 0x0000000cff0c723e */ /* 0x000fca00000000ff */
[----:B------:R0:W-:Y:S01]  /*2560*/  @P0 STG.E.U16 desc[UR50][R10.64+0x2], R12 ;  /* 0x0000020c0a000986 */ /* 0x0001e2000c101532 */
[----:B------:R-:W-:Y:S05]  /*2570*/  @!P2 BRA `(.L_x_38) ;  /* 0x000000000004a947 */ /* 0x000fea0003800000 */
[----:B------:R3:W5:Y:S02]  /*2580*/  LDG.E.LTC128B.U16 R18, desc[UR50][R6.64+0x10] ;  /* 0x0000103206127981 */ /* 0x000764000c1e1520 */
.L_x_38:
[----:B------:R-:W-:Y:S05]  /*2590*/  BSYNC B1 ;  /* 0x0000000000017941 */ /* 0x000fea0003800000 */
.L_x_37:
[----:B-----5:R-:W-:Y:S01]  /*25a0*/  HADD2.F32 R3, -RZ, R18.H0_H0 ;  /* 0x20000012ff037230 */ /* 0x020fe20000004100 */
        /* <DEDUP_REMOVED lines=9> */
.L_x_40:
[----:B------:R-:W-:Y:S05]  /*2640*/  BSYNC B1 ;  /* 0x0000000000017941 */ /* 0x000fea0003800000 */
.L_x_39:
[----:B----45:R-:W-:Y:S01]  /*2650*/  HADD2.F32 R3, -RZ, R18.H0_H0 ;  /* 0x20000012ff037230 */ /* 0x030fe20000004100 */
[----:B------:R-:W-:Y:S01]  /*2660*/  ISETP.GT.AND P1, PT, R2, 0x8, P1 ;  /* 0x000000080200780c */ /* 0x000fe20000f24270 */
[----:B------:R-:W-:Y:S03]  /*2670*/  BSSY B1, `(.L_x_41) ;  /* 0x0000007000017945 */ /* 0x000fe60003800000 */
[----:B0-----:R-:W-:-:S04]  /*2680*/  FMUL R12, R3, R22 ;  /* 0x00000016030c7220 */ /* 0x001fc80000400000 */
[----:B------:R-:W-:-:S05]  /*2690*/  FFMA R12, R29, R23, R12 ;  /* 0x000000171d0c7223 */ /* 0x000fca000000000c */
[----:B------:R-:W-:-:S05]  /*26a0*/  F2FP.F16.F32.PACK_AB R12, RZ, R12 ;  /* 0x0000000cff0c723e */ /* 0x000fca00000000ff */
[----:B------:R0:W-:Y:S01]  /*26b0*/  @P3 STG.E.U16 desc[UR50][R4.64+0x12], R12 ;  /* 0x0000120c04003986 */ /* 0x0001e2000c101532 */
[----:B------:R-:W-:Y:S05]  /*26c0*/  @!P1 BRA `(.L_x_42) ;  /* 0x0000000000049947 */ /* 0x000fea0003800000 */
[----:B------:R4:W5:Y:S02]  /*26d0*/  LDG.E.LTC128B.U16 R18, desc[UR50][R8.64+0x10] ;  /* 0x0000103208127981 */ /* 0x000964000c1e1520 */
.L_x_42:
[----:B------:R-:W-:Y:S05]  /*26e0*/  BSYNC B1 ;  /* 0x0000000000017941 */ /* 0x000fea0003800000 */
.L_x_41:
[----:B-----5:R-:W-:Y:S01]  /*26f0*/  HADD2.F32 R3, -RZ, R18.H0_H0 ;  /* 0x20000012ff037230 */ /* 0x020fe20000004100 */
[----:B------:R-:W-:Y:S01]  /*2700*/  ISETP.GT.AND P0, PT, R2, 0x8, P0 ;  /* 0x000000080200780c */ /* 0x000fe20000704270 */
[----:B------:R-:W-:Y:S03]  /*2710*/  BSSY B1, `(.L_x_43) ;  /* 0x0000007000017945 */ /* 0x000fe60003800000 */
[----:B------:R-:W-:-:S04]  /*2720*/  FMUL R3, R3, R22 ;  /* 0x0000001603037220 */ /* 0x000fc80000400000 */
[----:B------:R-:W-:-:S05]  /*2730*/  FFMA R3, R30, R23, R3 ;  /* 0x000000171e037223 */ /* 0x000fca0000000003 */
[----:B------:R-:W-:-:S05]  /*2740*/  F2FP.F16.F32.PACK_AB R3, RZ, R3 ;  /* 0x00000003ff03723e */ /* 0x000fca00000000ff */
[----:B------:R0:W-:Y:S01]  /*2750*/  @P1 STG.E.U16 desc[UR50][R10.64+0x10], R3 ;  /* 0x000010030a001986 */ /* 0x0001e2000c101532 */
[----:B------:R-:W-:Y:S05]  /*2760*/  @!P0 BRA `(.L_x_44) ;  /* 0x0000000000048947 */ /* 0x000fea0003800000 */
[----:B------:R0:W5:Y:S02]  /*2770*/  LDG.E.LTC128B.U16 R18, desc[UR50][R8.64+0x12] ;  /* 0x0000123208127981 */ /* 0x000164000c1e1520 */
.L_x_44:
[----:B------:R-:W-:Y:S05]  /*2780*/  BSYNC B1 ;  /* 0x0000000000017941 */ /* 0x000fea0003800000 */
.L_x_43:
        /* <DEDUP_REMOVED lines=10> */
.L_x_46:
[----:B------:R-:W-:Y:S05]  /*2830*/  BSYNC B1 ;  /* 0x0000000000017941 */ /* 0x000fea0003800000 */
.L_x_45:
        /* <DEDUP_REMOVED lines=10> */
.L_x_48:
[----:B------:R-:W-:Y:S05]  /*28e0*/  BSYNC B1 ;  /* 0x0000000000017941 */ /* 0x000fea0003800000 */
.L_x_47:
[----:B0----5:R-:W-:Y:S01]  /*28f0*/  HADD2.F32 R3, -RZ, R18.H0_H0 ;  /* 0x20000012ff037230 */ /* 0x021fe20000004100 */
        /* <DEDUP_REMOVED lines=8> */
.L_x_50:
[----:B------:R-:W-:Y:S05]  /*2980*/  BSYNC B1 ;  /* 0x0000000000017941 */ /* 0x000fea0003800000 */
.L_x_49:
        /* <DEDUP_REMOVED lines=9> */
.L_x_52:
[----:B------:R-:W-:Y:S05]  /*2a20*/  BSYNC B1 ;  /* 0x0000000000017941 */ /* 0x000fea0003800000 */
.L_x_51:
        /* <DEDUP_REMOVED lines=10> */
.L_x_54:
[----:B------:R-:W-:Y:S05]  /*2ad0*/  BSYNC B1 ;  /* 0x0000000000017941 */ /* 0x000fea0003800000 */
.L_x_53:
        /* <DEDUP_REMOVED lines=10> */
.L_x_56:
[----:B------:R-:W-:Y:S05]  /*2b80*/  BSYNC B1 ;  /* 0x0000000000017941 */ /* 0x000fea0003800000 */
.L_x_55:
        /* <DEDUP_REMOVED lines=9> */
.L_x_58:
[----:B------:R-:W-:Y:S05]  /*2c20*/  BSYNC B1 ;  /* 0x0000000000017941 */ /* 0x000fea0003800000 */
.L_x_57:
        /* <DEDUP_REMOVED lines=9> */
.L_x_60:
[----:B------:R-:W-:Y:S05]  /*2cc0*/  BSYNC B1 ;  /* 0x0000000000017941 */ /* 0x000fea0003800000 */
.L_x_59:
        /* <DEDUP_REMOVED lines=10> */
.L_x_62:
[----:B------:R-:W-:Y:S05]  /*2d70*/  BSYNC B1 ;  /* 0x0000000000017941 */ /* 0x000fea0003800000 */
.L_x_61:
        /* <DEDUP_REMOVED lines=10> */
.L_x_64:
[----:B------:R-:W-:Y:S05]  /*2e20*/  BSYNC B1 ;  /* 0x0000000000017941 */ /* 0x000fea0003800000 */
.L_x_63:
        /* <DEDUP_REMOVED lines=9> */
.L_x_66:
[----:B------:R-:W-:Y:S05]  /*2ec0*/  BSYNC B1 ;  /* 0x0000000000017941 */ /* 0x000fea0003800000 */
.L_x_65:
        /* <DEDUP_REMOVED lines=9> */
.L_x_68:
[----:B------:R-:W-:Y:S05]  /*2f60*/  BSYNC B1 ;  /* 0x0000000000017941 */ /* 0x000fea0003800000 */
.L_x_67:
        /* <DEDUP_REMOVED lines=10> */
.L_x_70:
[----:B------:R-:W-:Y:S05]  /*3010*/  BSYNC B1 ;  /* 0x0000000000017941 */ /* 0x000fea0003800000 */
.L_x_69:
        /* <DEDUP_REMOVED lines=10> */
.L_x_72:
[----:B------:R-:W-:Y:S05]  /*30c0*/  BSYNC B1 ;  /* 0x0000000000017941 */ /* 0x000fea0003800000 */
.L_x_71:
        /* <DEDUP_REMOVED lines=9> */
.L_x_74:
[----:B------:R-:W-:Y:S05]  /*3160*/  BSYNC B1 ;  /* 0x0000000000017941 */ /* 0x000fea0003800000 */
.L_x_73:
        /* <DEDUP_REMOVED lines=9> */
.L_x_76:
[----:B------:R-:W-:Y:S05]  /*3200*/  BSYNC B1 ;  /* 0x0000000000017941 */ /* 0x000fea0003800000 */
.L_x_75:
        /* <DEDUP_REMOVED lines=10> */
.L_x_78:
[----:B------:R-:W-:Y:S05]  /*32b0*/  BSYNC B1 ;  /* 0x0000000000017941 */ /* 0x000fea0003800000 */
.L_x_77:
        /* <DEDUP_REMOVED lines=10> */
.L_x_80:
[----:B------:R-:W-:Y:S05]  /*3360*/  BSYNC B1 ;  /* 0x0000000000017941 */ /* 0x000fea0003800000 */
.L_x_79:
        /* <DEDUP_REMOVED lines=9> */
.L_x_82:
[----:B------:R-:W-:Y:S05]  /*3400*/  BSYNC B1 ;  /* 0x0000000000017941 */ /* 0x000fea0003800000 */
.L_x_81:
        /* <DEDUP_REMOVED lines=9> */
.L_x_84:
[----:B------:R-:W-:Y:S05]  /*34a0*/  BSYNC B1 ;  /* 0x0000000000017941 */ /* 0x000fea0003800000 */
.L_x_83:
        /* <DEDUP_REMOVED lines=10> */
.L_x_86:
[----:B------:R-:W-:Y:S05]  /*3550*/  BSYNC B1 ;  /* 0x0000000000017941 */ /* 0x000fea0003800000 */
.L_x_85:
        /* <DEDUP_REMOVED lines=10> */
.L_x_88:
[----:B------:R-:W-:Y:S05]  /*3600*/  BSYNC B1 ;  /* 0x0000000000017941 */ /* 0x000fea0003800000 */
.L_x_87:
        /* <DEDUP_REMOVED lines=9> */
.L_x_90:
[----:B------:R-:W-:Y:S05]  /*36a0*/  BSYNC B1 ;  /* 0x0000000000017941 */ /* 0x000fea0003800000 */
.L_x_89:
        /* <DEDUP_REMOVED lines=9> */
.L_x_92:
[----:B------:R-:W-:Y:S05]  /*3740*/  BSYNC B1 ;  /* 0x0000000000017941 */ /* 0x000fea0003800000 */
.L_x_91:
        /* <DEDUP_REMOVED lines=10> */
.L_x_94:
[----:B------:R-:W-:Y:S05]  /*37f0*/  BSYNC B1 ;  /* 0x0000000000017941 */ /* 0x000fea0003800000 */
.L_x_93:
        /* <DEDUP_REMOVED lines=10> */
.L_x_96:
[----:B------:R-:W-:Y:S05]  /*38a0*/  BSYNC B1 ;  /* 0x0000000000017941 */ /* 0x000fea0003800000 */
.L_x_95:
        /* <DEDUP_REMOVED lines=9> */
.L_x_98:
[----:B------:R-:W-:Y:S05]  /*3940*/  BSYNC B1 ;  /* 0x0000000000017941 */ /* 0x000fea0003800000 */
.L_x_97:
        /* <DEDUP_REMOVED lines=9> */
.L_x_100:
[----:B------:R-:W-:Y:S05]  /*39e0*/  BSYNC B1 ;  /* 0x0000000000017941 */ /* 0x000fea0003800000 */
.L_x_99:
        /* <DEDUP_REMOVED lines=10> */
.L_x_102:
[----:B------:R-:W-:Y:S05]  /*3a90*/  BSYNC B1 ;  /* 0x0000000000017941 */ /* 0x000fea0003800000 */
.L_x_101:
        /* <DEDUP_REMOVED lines=10> */
.L_x_104:
[----:B------:R-:W-:Y:S05]  /*3b40*/  BSYNC B1 ;  /* 0x0000000000017941 */ /* 0x000fea0003800000 */
.L_x_103:
        /* <DEDUP_REMOVED lines=9> */
.L_x_106:
[----:B------:R-:W-:Y:S05]  /*3be0*/  BSYNC B1 ;  /* 0x0000000000017941 */ /* 0x000fea0003800000 */
.L_x_105:
        /* <DEDUP_REMOVED lines=9> */
.L_x_108:
[----:B------:R-:W-:Y:S05]  /*3c80*/  BSYNC B1 ;  /* 0x0000000000017941 */ /* 0x000fea0003800000 */
.L_x_107:
        /* <DEDUP_REMOVED lines=10> */
.L_x_110:
[----:B------:R-:W-:Y:S05]  /*3d30*/  BSYNC B1 ;  /* 0x0000000000017941 */ /* 0x000fea0003800000 */
.L_x_109:
        /* <DEDUP_REMOVED lines=10> */
.L_x_112:
[----:B------:R-:W-:Y:S05]  /*3de0*/  BSYNC B1 ;  /* 0x0000000000017941 */ /* 0x000fea0003800000 */
.L_x_111:
        /* <DEDUP_REMOVED lines=9> */
.L_x_114:
[----:B------:R-:W-:Y:S05]  /*3e80*/  BSYNC B1 ;  /* 0x0000000000017941 */ /* 0x000fea0003800000 */
.L_x_113:
        /* <DEDUP_REMOVED lines=9> */
.L_x_116:
[----:B------:R-:W-:Y:S05]  /*3f20*/  BSYNC B1 ;  /* 0x0000000000017941 */ /* 0x000fea0003800000 */
.L_x_115:
        /* <DEDUP_REMOVED lines=10> */
.L_x_118:
[----:B------:R-:W-:Y:S05]  /*3fd0*/  BSYNC B1 ;  /* 0x0000000000017941 */ /* 0x000fea0003800000 */
.L_x_117:
        /* <DEDUP_REMOVED lines=10> */
.L_x_120:
[----:B------:R-:W-:Y:S05]  /*4080*/  BSYNC B1 ;  /* 0x0000000000017941 */ /* 0x000fea0003800000 */
.L_x_119:
        /* <DEDUP_REMOVED lines=9> */
.L_x_122:
[----:B------:R-:W-:Y:S05]  /*4120*/  BSYNC B1 ;  /* 0x0000000000017941 */ /* 0x000fea0003800000 */
.L_x_121:
        /* <DEDUP_REMOVED lines=9> */
.L_x_124:
[----:B------:R-:W-:Y:S05]  /*41c0*/  BSYNC B1 ;  /* 0x0000000000017941 */ /* 0x000fea0003800000 */
.L_x_123:
        /* <DEDUP_REMOVED lines=10> */
.L_x_126:
[----:B------:R-:W-:Y:S05]  /*4270*/  BSYNC B1 ;  /* 0x0000000000017941 */ /* 0x000fea0003800000 */
.L_x_125:
        /* <DEDUP_REMOVED lines=10> */
.L_x_128:
[----:B------:R-:W-:Y:S05]  /*4320*/  BSYNC B1 ;  /* 0x0000000000017941 */ /* 0x000fea0003800000 */
.L_x_127:
        /* <DEDUP_REMOVED lines=9> */
.L_x_130:
[----:B------:R-:W-:Y:S05]  /*43c0*/  BSYNC B1 ;  /* 0x0000000000017941 */ /* 0x000fea0003800000 */
.L_x_129:
        /* <DEDUP_REMOVED lines=9> */
.L_x_132:
[----:B------:R-:W-:Y:S05]  /*4460*/  BSYNC B1 ;  /* 0x0000000000017941 */ /* 0x000fea0003800000 */
.L_x_131:
        /* <DEDUP_REMOVED lines=10> */
.L_x_134:
[----:B------:R-:W-:Y:S05]  /*4510*/  BSYNC B1 ;  /* 0x0000000000017941 */ /* 0x000fea0003800000 */
.L_x_133:
        /* <DEDUP_REMOVED lines=10> */
.L_x_136:
[----:B------:R-:W-:Y:S05]  /*45c0*/  BSYNC B1 ;  /* 0x0000000000017941 */ /* 0x000fea0003800000 */
.L_x_135:
        /* <DEDUP_REMOVED lines=9> */
.L_x_138:
[----:B------:R-:W-:Y:S05]  /*4660*/  BSYNC B1 ;  /* 0x0000000000017941 */ /* 0x000fea0003800000 */
.L_x_137:
        /* <DEDUP_REMOVED lines=9> */
.L_x_140:
[----:B------:R-:W-:Y:S05]  /*4700*/  BSYNC B1 ;  /* 0x0000000000017941 */ /* 0x000fea0003800000 */
.L_x_139:
        /* <DEDUP_REMOVED lines=10> */
.L_x_142:
[----:B------:R-:W-:Y:S05]  /*47b0*/  BSYNC B1 ;  /* 0x0000000000017941 */ /* 0x000fea0003800000 */
.L_x_141:
        /* <DEDUP_REMOVED lines=10> */
.L_x_144:
[----:B------:R-:W-:Y:S05]  /*4860*/  BSYNC B1 ;  /* 0x0000000000017941 */ /* 0x000fea0003800000 */
.L_x_143:
        /* <DEDUP_REMOVED lines=9> */
.L_x_146:
[----:B------:R-:W-:Y:S05]  /*4900*/  BSYNC B1 ;  /* 0x0000000000017941 */ /* 0x000fea0003800000 */
.L_x_145:
        /* <DEDUP_REMOVED lines=9> */
.L_x_148:
[----:B------:R-:W-:Y:S05]  /*49a0*/  BSYNC B1 ;  /* 0x0000000000017941 */ /* 0x000fea0003800000 */
.L_x_147:
        /* <DEDUP_REMOVED lines=10> */
.L_x_150:
[----:B------:R-:W-:Y:S05]  /*4a50*/  BSYNC B1 ;  /* 0x0000000000017941 */ /* 0x000fea0003800000 */
.L_x_149:
        /* <DEDUP_REMOVED lines=10> */
.L_x_152:
[----:B------:R-:W-:Y:S05]  /*4b00*/  BSYNC B1 ;  /* 0x0000000000017941 */ /* 0x000fea0003800000 */
.L_x_151:
        /* <DEDUP_REMOVED lines=9> */
.L_x_154:
[----:B------:R-:W-:Y:S05]  /*4ba0*/  BSYNC B1 ;  /* 0x0000000000017941 */ /* 0x000fea0003800000 */
.L_x_153:
        /* <DEDUP_REMOVED lines=9> */
.L_x_156:
[----:B------:R-:W-:Y:S05]  /*4c40*/  BSYNC B1 ;  /* 0x0000000000017941 */ /* 0x000fea0003800000 */
.L_x_155:
        /* <DEDUP_REMOVED lines=10> */
.L_x_158:
[----:B------:R-:W-:Y:S05]  /*4cf0*/  BSYNC B1 ;  /* 0x0000000000017941 */ /* 0x000fea0003800000 */
.L_x_157:
        /* <DEDUP_REMOVED lines=10> */
.L_x_160:
[----:B------:R-:W-:Y:S05]  /*4da0*/  BSYNC B1 ;  /* 0x0000000000017941 */ /* 0x000fea0003800000 */
.L_x_159:
        /* <DEDUP_REMOVED lines=9> */
.L_x_162:
[----:B------:R-:W-:Y:S05]  /*4e40*/  BSYNC B1 ;  /* 0x0000000000017941 */ /* 0x000fea0003800000 */
.L_x_161:
        /* <DEDUP_REMOVED lines=9> */
.L_x_164:
[----:B------:R-:W-:Y:S05]  /*4ee0*/  BSYNC B1 ;  /* 0x0000000000017941 */ /* 0x000fea0003800000 */
.L_x_163:
        /* <DEDUP_REMOVED lines=10> */
.L_x_166:
[----:B------:R-:W-:Y:S05]  /*4f90*/  BSYNC B1 ;  /* 0x0000000000017941 */ /* 0x000fea0003800000 */
.L_x_165:
        /* <DEDUP_REMOVED lines=10> */
.L_x_168:
[----:B------:R-:W-:Y:S05]  /*5040*/  BSYNC B1 ;  /* 0x0000000000017941 */ /* 0x000fea0003800000 */
.L_x_167:
        /* <DEDUP_REMOVED lines=9> */
.L_x_170:
[----:B------:R-:W-:Y:S05]  /*50e0*/  BSYNC B1 ;  /* 0x0000000000017941 */ /* 0x000fea0003800000 */
.L_x_169:
        /* <DEDUP_REMOVED lines=9> */
.L_x_172:
[----:B------:R-:W-:Y:S05]  /*5180*/  BSYNC B1 ;  /* 0x0000000000017941 */ /* 0x000fea0003800000 */
.L_x_171:
        /* <DEDUP_REMOVED lines=10> */
.L_x_174:
[----:B------:R-:W-:Y:S05]  /*5230*/  BSYNC B1 ;  /* 0x0000000000017941 */ /* 0x000fea0003800000 */
.L_x_173:
        /* <DEDUP_REMOVED lines=10> */
.L_x_176:
[----:B------:R-:W-:Y:S05]  /*52e0*/  BSYNC B1 ;  /* 0x0000000000017941 */ /* 0x000fea0003800000 */
.L_x_175:
        /* <DEDUP_REMOVED lines=9> */
.L_x_178:
[----:B------:R-:W-:Y:S05]  /*5380*/  BSYNC B1 ;  /* 0x0000000000017941 */ /* 0x000fea0003800000 */
.L_x_177:
        /* <DEDUP_REMOVED lines=9> */
.L_x_180:
[----:B------:R-:W-:Y:S05]  /*5420*/  BSYNC B1 ;  /* 0x0000000000017941 */ /* 0x000fea0003800000 */
.L_x_179:
        /* <DEDUP_REMOVED lines=10> */
.L_x_182:
[----:B------:R-:W-:Y:S05]  /*54d0*/  BSYNC B1 ;  /* 0x0000000000017941 */ /* 0x000fea0003800000 */
.L_x_181:
        /* <DEDUP_REMOVED lines=10> */
.L_x_184:
[----:B------:R-:W-:Y:S05]  /*5580*/  BSYNC B1 ;  /* 0x0000000000017941 */ /* 0x000fea0003800000 */
.L_x_183:
        /* <DEDUP_REMOVED lines=9> */
.L_x_186:
[----:B------:R-:W-:Y:S05]  /*5620*/  BSYNC B1 ;  /* 0x0000000000017941 */ /* 0x000fea0003800000 */
.L_x_185:
        /* <DEDUP_REMOVED lines=9> */
.L_x_188:
[----:B------:R-:W-:Y:S05]  /*56c0*/  BSYNC B1 ;  /* 0x0000000000017941 */ /* 0x000fea0003800000 */
.L_x_187:
        /* <DEDUP_REMOVED lines=10> */
.L_x_190:
[----:B------:R-:W-:Y:S05]  /*5770*/  BSYNC B1 ;  /* 0x0000000000017941 */ /* 0x000fea0003800000 */
.L_x_189:
        /* <DEDUP_REMOVED lines=10> */
.L_x_192:
[----:B------:R-:W-:Y:S05]  /*5820*/  BSYNC B1 ;  /* 0x0000000000017941 */ /* 0x000fea0003800000 */
.L_x_191:
        /* <DEDUP_REMOVED lines=9> */
.L_x_194:
[----:B------:R-:W-:Y:S05]  /*58c0*/  BSYNC B1 ;  /* 0x0000000000017941 */ /* 0x000fea0003800000 */
.L_x_193:
        /* <DEDUP_REMOVED lines=9> */
.L_x_196:
[----:B------:R-:W-:Y:S05]  /*5960*/  BSYNC B1 ;  /* 0x0000000000017941 */ /* 0x000fea0003800000 */
.L_x_195:
        /* <DEDUP_REMOVED lines=10> */
.L_x_198:
[----:B------:R-:W-:Y:S05]  /*5a10*/  BSYNC B1 ;  /* 0x0000000000017941 */ /* 0x000fea0003800000 */
.L_x_197:
        /* <DEDUP_REMOVED lines=10> */
.L_x_200:
[----:B------:R-:W-:Y:S05]  /*5ac0*/  BSYNC B1 ;  /* 0x0000000000017941 */ /* 0x000fea0003800000 */
.L_x_199:
        /* <DEDUP_REMOVED lines=9> */
.L_x_202:
[----:B------:R-:W-:Y:S05]  /*5b60*/  BSYNC B1 ;  /* 0x0000000000017941 */ /* 0x000fea0003800000 */
.L_x_201:
        /* <DEDUP_REMOVED lines=9> */
.L_x_204:
[----:B------:R-:W-:Y:S05]  /*5c00*/  BSYNC B1 ;  /* 0x0000000000017941 */ /* 0x000fea0003800000 */
.L_x_203:
        /* <DEDUP_REMOVED lines=10> */
.L_x_206:
[----:B------:R-:W-:Y:S05]  /*5cb0*/  BSYNC B1 ;  /* 0x0000000000017941 */ /* 0x000fea0003800000 */
.L_x_205:
        /* <DEDUP_REMOVED lines=10> */
.L_x_208:
[----:B------:R-:W-:Y:S05]  /*5d60*/  BSYNC B1 ;  /* 0x0000000000017941 */ /* 0x000fea0003800000 */
.L_x_207:
        /* <DEDUP_REMOVED lines=9> */
.L_x_210:
[----:B------:R-:W-:Y:S05]  /*5e00*/  BSYNC B1 ;  /* 0x0000000000017941 */ /* 0x000fea0003800000 */
.L_x_209:
        /* <DEDUP_REMOVED lines=9> */
.L_x_212:
[----:B------:R-:W-:Y:S05]  /*5ea0*/  BSYNC B1 ;  /* 0x0000000000017941 */ /* 0x000fea0003800000 */
.L_x_211:
        /* <DEDUP_REMOVED lines=10> */
.L_x_214:
[----:B------:R-:W-:Y:S05]  /*5f50*/  BSYNC B1 ;  /* 0x0000000000017941 */ /* 0x000fea0003800000 */
.L_x_213:
        /* <DEDUP_REMOVED lines=10> */
.L_x_216:
[----:B------:R-:W-:Y:S05]  /*6000*/  BSYNC B1 ;  /* 0x0000000000017941 */ /* 0x000fea0003800000 */
.L_x_215:
        /* <DEDUP_REMOVED lines=9> */
.L_x_218:
[----:B------:R-:W-:Y:S05]  /*60a0*/  BSYNC B1 ;  /* 0x0000000000017941 */ /* 0x000fea0003800000 */
.L_x_217:
        /* <DEDUP_REMOVED lines=9> */
.L_x_220:
[----:B------:R-:W-:Y:S05]  /*6140*/  BSYNC B1 ;  /* 0x0000000000017941 */ /* 0x000fea0003800000 */
.L_x_219:
        /* <DEDUP_REMOVED lines=10> */
.L_x_222:
[----:B------:R-:W-:Y:S05]  /*61f0*/  BSYNC B1 ;  /* 0x0000000000017941 */ /* 0x000fea0003800000 */
.L_x_221:
        /* <DEDUP_REMOVED lines=10> */
.L_x_224:
[----:B------:R-:W-:Y:S05]  /*62a0*/  BSYNC B1 ;  /* 0x0000000000017941 */ /* 0x000fea0003800000 */
.L_x_223:
        /* <DEDUP_REMOVED lines=9> */
.L_x_226:
[----:B------:R-:W-:Y:S05]  /*6340*/  BSYNC B1 ;  /* 0x0000000000017941 */ /* 0x000fea0003800000 */
.L_x_225:
        /* <DEDUP_REMOVED lines=9> */
.L_x_228:
[----:B------:R-:W-:Y:S05]  /*63e0*/  BSYNC B1 ;  /* 0x0000000000017941 */ /* 0x000fea0003800000 */
.L_x_227:
        /* <DEDUP_REMOVED lines=10> */
.L_x_230:
[----:B------:R-:W-:Y:S05]  /*6490*/  BSYNC B1 ;  /* 0x0000000000017941 */ /* 0x000fea0003800000 */
.L_x_229:
        /* <DEDUP_REMOVED lines=10> */
.L_x_232:
[----:B------:R-:W-:Y:S05]  /*6540*/  BSYNC B1 ;  /* 0x0000000000017941 */ /* 0x000fea0003800000 */
.L_x_231:
        /* <DEDUP_REMOVED lines=9> */
.L_x_234:
[----:B------:R-:W-:Y:S05]  /*65e0*/  BSYNC B1 ;  /* 0x0000000000017941 */ /* 0x000fea0003800000 */
.L_x_233:
        /* <DEDUP_REMOVED lines=9> */
.L_x_236:
[----:B------:R-:W-:Y:S05]  /*6680*/  BSYNC B1 ;  /* 0x0000000000017941 */ /* 0x000fea0003800000 */
.L_x_235:
        /* <DEDUP_REMOVED lines=10> */
.L_x_238:
[----:B------:R-:W-:Y:S05]  /*6730*/  BSYNC B1 ;  /* 0x0000000000017941 */ /* 0x000fea0003800000 */
.L_x_237:
        /* <DEDUP_REMOVED lines=10> */
.L_x_240:
[----:B------:R-:W-:Y:S05]  /*67e0*/  BSYNC B1 ;  /* 0x0000000000017941 */ /* 0x000fea0003800000 */
.L_x_239:
        /* <DEDUP_REMOVED lines=9> */
.L_x_242:
[----:B------:R-:W-:Y:S05]  /*6880*/  BSYNC B1 ;  /* 0x0000000000017941 */ /* 0x000fea0003800000 */
.L_x_241:
        /* <DEDUP_REMOVED lines=9> */
.L_x_244:
[----:B------:R-:W-:Y:S05]  /*6920*/  BSYNC B1 ;  /* 0x0000000000017941 */ /* 0x000fea0003800000 */
.L_x_243:
        /* <DEDUP_REMOVED lines=10> */
.L_x_246:
[----:B------:R-:W-:Y:S05]  /*69d0*/  BSYNC B1 ;  /* 0x0000000000017941 */ /* 0x000fea0003800000 */
.L_x_245:
        /* <DEDUP_REMOVED lines=10> */
.L_x_248:
[----:B------:R-:W-:Y:S05]  /*6a80*/  BSYNC B1 ;  /* 0x0000000000017941 */ /* 0x000fea0003800000 */
.L_x_247:
        /* <DEDUP_REMOVED lines=9> */
.L_x_250:
[----:B------:R-:W-:Y:S05]  /*6b20*/  BSYNC B1 ;  /* 0x0000000000017941 */ /* 0x000fea0003800000 */
.L_x_249:
        /* <DEDUP_REMOVED lines=9> */
.L_x_252:
[----:B------:R-:W-:Y:S05]  /*6bc0*/  BSYNC B1 ;  /* 0x0000000000017941 */ /* 0x000fea0003800000 */
.L_x_251:
        /* <DEDUP_REMOVED lines=10> */
.L_x_254:
[----:B------:R-:W-:Y:S05]  /*6c70*/  BSYNC B1 ;  /* 0x0000000000017941 */ /* 0x000fea0003800000 */
.L_x_253:
        /* <DEDUP_REMOVED lines=10> */
.L_x_256:
[----:B------:R-:W-:Y:S05]  /*6d20*/  BSYNC B1 ;  /* 0x0000000000017941 */ /* 0x000fea0003800000 */
.L_x_255:
        /* <DEDUP_REMOVED lines=9> */
.L_x_258:
[----:B------:R-:W-:Y:S05]  /*6dc0*/  BSYNC B1 ;  /* 0x0000000000017941 */ /* 0x000fea0003800000 */
.L_x_257:
        /* <DEDUP_REMOVED lines=9> */
.L_x_260:
[----:B------:R-:W-:Y:S05]  /*6e60*/  BSYNC B1 ;  /* 0x0000000000017941 */ /* 0x000fea0003800000 */
.L_x_259:
        /* <DEDUP_REMOVED lines=10> */
.L_x_262:
[----:B------:R-:W-:Y:S05]  /*6f10*/  BSYNC B1 ;  /* 0x0000000000017941 */ /* 0x000fea0003800000 */
.L_x_261:
        /* <DEDUP_REMOVED lines=10> */
.L_x_264:
[----:B------:R-:W-:Y:S05]  /*6fc0*/  BSYNC B1 ;  /* 0x0000000000017941 */ /* 0x000fea0003800000 */
.L_x_263:
        /* <DEDUP_REMOVED lines=9> */
.L_x_266:
[----:B------:R-:W-:Y:S05]  /*7060*/  BSYNC B1 ;  /* 0x0000000000017941 */ /* 0x000fea0003800000 */
.L_x_265:
        /* <DEDUP_REMOVED lines=9> */
.L_x_268:
[----:B------:R-:W-:Y:S05]  /*7100*/  BSYNC B1 ;  /* 0x0000000000017941 */ /* 0x000fea0003800000 */
.L_x_267:
        /* <DEDUP_REMOVED lines=10> */
.L_x_270:
[----:B------:R-:W-:Y:S05]  /*71b0*/  BSYNC B1 ;  /* 0x0000000000017941 */ /* 0x000fea0003800000 */
.L_x_269:
        /* <DEDUP_REMOVED lines=10> */
.L_x_272:
[----:B------:R-:W-:Y:S05]  /*7260*/  BSYNC B1 ;  /* 0x0000000000017941 */ /* 0x000fea0003800000 */
.L_x_271:
        /* <DEDUP_REMOVED lines=9> */
.L_x_274:
[----:B------:R-:W-:Y:S05]  /*7300*/  BSYNC B1 ;  /* 0x0000000000017941 */ /* 0x000fea0003800000 */
.L_x_273:
        /* <DEDUP_REMOVED lines=9> */
.L_x_276:
[----:B------:R-:W-:Y:S05]  /*73a0*/  BSYNC B1 ;  /* 0x0000000000017941 */ /* 0x000fea0003800000 */
.L_x_275:
        /* <DEDUP_REMOVED lines=10> */
.L_x_278:
[----:B------:R-:W-:Y:S05]  /*7450*/  BSYNC B1 ;  /* 0x0000000000017941 */ /* 0x000fea0003800000 */
.L_x_277:
        /* <DEDUP_REMOVED lines=10> */
.L_x_280:
[----:B------:R-:W-:Y:S05]  /*7500*/  BSYNC B1 ;  /* 0x0000000000017941 */ /* 0x000fea0003800000 */
.L_x_279:
        /* <DEDUP_REMOVED lines=9> */
.L_x_282:
[----:B------:R-:W-:Y:S05]  /*75a0*/  BSYNC B1 ;  /* 0x0000000000017941 */ /* 0x000fea0003800000 */
.L_x_281:
[----:B-----5:R-:W-:Y:S01]  /*75b0*/  HADD2.F32 R3, -RZ, R18.H0_H0 ;  /* 0x20000012ff037230 */ /* 0x020fe20000004100 */
[----:B------:R-:W-:Y:S01]  /*75c0*/  ISETP.GT.AND P0, PT, R2, 0x8, P0 ;  /* 0x000000080200780c */ /* 0x000fe20000704270 */
[----:B0-----:R-:W-:Y:S01]  /*75d0*/  @P1 IMAD.MOV.U32 R4, RZ, RZ, R10 ;  /* 0x000000ffff041224 */ /* 0x001fe200078e000a */
[----:B------:R-:W-:Y:S01]  /*75e0*/  BSSY B1, `(.L_x_283) ;  /* 0x0000008000017945 */ /* 0x000fe20003800000 */
[----:B------:R-:W-:Y:S02]  /*75f0*/  @P1 IMAD.MOV.U32 R5, RZ, RZ, R11 ;  /* 0x000000ffff051224 */ /* 0x000fe400078e000b */
[----:B------:R-:W-:-:S04]  /*7600*/  FMUL R3, R3, R22 ;  /* 0x0000001603037220 */ /* 0x000fc80000400000 */
[----:B------:R-:W-:-:S05]  /*7610*/  FFMA R3, R150, R23, R3 ;  /* 0x0000001796037223 */ /* 0x000fca0000000003 */
[----:B------:R-:W-:-:S05]  /*7620*/  F2FP.F16.F32.PACK_AB R3, RZ, R3 ;  /* 0x00000003ff03723e */ /* 0x000fca00000000ff */
[----:B------:R0:W-:Y:S01]  /*7630*/  @P1 STG.E.U16 desc[UR50][R4.64+0x1f0], R3 ;  /* 0x0001f00304001986 */ /* 0x0001e2000c101532 */
[----:B------:R-:W-:Y:S05]  /*7640*/  @!P0 BRA `(.L_x_284) ;  /* 0x0000000000048947 */ /* 0x000fea0003800000 */
[----:B------:R0:W5:Y:S02]  /*7650*/  LDG.E.LTC128B.U16 R18, desc[UR50][R8.64+0x1f2] ;  /* 0x0001f23208127981 */ /* 0x000164000c1e1520 */
.L_x_284:
[----:B------:R-:W-:Y:S05]  /*7660*/  BSYNC B1 ;  /* 0x0000000000017941 */ /* 0x000fea0003800000 */
.L_x_283:
[----:B------:R-:W-:Y:S05]  /*7670*/  @!P0 BRA `(.L_x_285) ;  /* 0x0000002400508947 */ /* 0x000fea0003800000 */
[----:B0----5:R-:W-:-:S05]  /*7680*/  HADD2.F32 R3, -RZ, R18.H0_H0 ;  /* 0x20000012ff037230 */ /* 0x021fca0000004100 */
[----:B------:R-:W-:-:S04]  /*7690*/  FMUL R0, R3, R22 ;  /* 0x0000001603007220 */ /* 0x000fc80000400000 */
[----:B------:R-:W-:-:S05]  /*76a0*/  FFMA R0, R151, R23, R0 ;  /* 0x0000001797007223 */ /* 0x000fca0000000000 */
[----:B------:R-:W-:-:S05]  /*76b0*/  F2FP.F16.F32.PACK_AB R0, RZ, R0 ;  /* 0x00000000ff00723e */ /* 0x000fca00000000ff */
[----:B------:R0:W-:Y:S01]  /*76c0*/  STG.E.U16 desc[UR50][R10.64+0x1f2], R0 ;  /* 0x0001f2000a007986 */ /* 0x0001e2000c101532 */
[----:B------:R-:W-:Y:S05]  /*76d0*/  BRA `(.L_x_285) ;  /* 0x0000002400387947 */ /* 0x000fea0003800000 */
.L_x_32:
[----:B------:R-:W-:Y:S01]  /*76e0*/  ISETP.GT.AND P0, PT, R0, 0x1, PT ;  /* 0x000000010000780c */ /* 0x000fe20003f04270 */
[----:B------:R-:W-:Y:S01]  /*76f0*/  ULDC.64 UR4, c[0x0][0x5c0] ;  /* 0x0001700000047ab9 */ /* 0x000fe20000000a00 */
[-C--:B------:R-:W-:Y:S01]  /*7700*/  FMUL R24, R24, R23.reuse ;  /* 0x0000001718187220 */ /* 0x080fe20000400000 */
[-C--:B------:R-:W-:Y:S01]  /*7710*/  FMUL R25, R25, R23.reuse ;  /* 0x0000001719197220 */ /* 0x080fe20000400000 */
[----:B------:R-:W-:Y:S01]  /*7720*/  ISETP.GT.AND P3, PT, R2, RZ, P0 ;  /* 0x000000ff0200720c */ /* 0x000fe20000764270 */
[-C--:B------:R-:W-:Y:S01]  /*7730*/  FMUL R26, R26, R23.reuse ;  /* 0x000000171a1a7220 */ /* 0x080fe20000400000 */
[----:B------:R-:W-:Y:S01]  /*7740*/  LEA R4, P4, R168, UR4, 0x1 ;  /* 0x00000004a8047c11 */ /* 0x000fe2000f8808ff */
[-C--:B------:R-:W-:Y:S01]  /*7750*/  FMUL R27, R27, R23.reuse ;  /* 0x000000171b1b7220 */ /* 0x080fe20000400000 */
[----:B------:R-:W-:Y:S01]  /*7760*/  F2FP.F16.F32.PACK_AB R24, RZ, R24 ;  /* 0x00000018ff18723e */ /* 0x000fe200000000ff */
[-C--:B------:R-:W-:Y:S01]  /*7770*/  FMUL R28, R28, R23.reuse ;  /* 0x000000171c1c7220 */ /* 0x080fe20000400000 */
[----:B------:R-:W-:Y:S01]  /*7780*/  LEA.HI.X R5, R168, UR5, R173, 0x1, P4 ;  /* 0x00000005a8057c11 */ /* 0x000fe2000a0f0cad */
[----:B------:R-:W-:Y:S01]  /*7790*/  FMUL R29, R29, R23 ;  /* 0x000000171d1d7220 */ /* 0x000fe20000400000 */
[----:B------:R-:W-:Y:S01]  /*77a0*/  F2FP.F16.F32.PACK_AB R25, RZ, R25 ;  /* 0x00000019ff19723e */ /* 0x000fe200000000ff */
[-C--:B------:R-:W-:Y:S01]  /*77b0*/  FMUL R30, R30, R23.reuse ;  /* 0x000000171e1e7220 */ /* 0x080fe20000400000 */
[C---:B------:R-:W-:Y:S01]  /*77c0*/  SHF.L.U64.HI R11, R10.reuse, 0x4, R11 ;  /* 0x000000040a0b7819 */ /* 0x040fe2000001020b */
[----:B------:R-:W-:Y:S01]  /*77d0*/  @P1 STG.E.U16 desc[UR50][R4.64], R24 ;  /* 0x0000001804001986 */ /* 0x000fe2000c101532 */
[----:B------:R-:W-:Y:S01]  /*77e0*/  LEA R6, P4, R10, R4, 0x4 ;  /* 0x000000040a067211 */ /* 0x000fe200078820ff */
[-C--:B------:R-:W-:Y:S01]  /*77f0*/  FMUL R31, R31, R23.reuse ;  /* 0x000000171f1f7220 */ /* 0x080fe20000400000 */
[----:B------:R-:W-:Y:S01]  /*7800*/  ISETP.GT.AND P2, PT, R2, 0x8, P2 ;  /* 0x000000080200780c */ /* 0x000fe20001744270 */
[----:B------:R-:W-:Y:S01]  /*7810*/  @P3 STG.E.U16 desc[UR50][R4.64+0x2], R25 ;  /* 0x0000021904003986 */ /* 0x000fe2000c101532 */
[----:B------:R-:W-:Y:S01]  /*7820*/  ISETP.GT.AND P1, PT, R0, 0x8, PT ;  /* 0x000000080000780c */ /* 0x000fe20003f24270 */
[----:B------:R-:W-:Y:S01]  /*7830*/  IMAD.X R7, R11, 0x1, R5, P4 ;  /* 0x000000010b077824 */ /* 0x000fe200020e0605 */
[----:B------:R-:W-:Y:S01]  /*7840*/  ISETP.GT.AND P3, PT, R2, 0x8, P0 ;  /* 0x000000080200780c */ /* 0x000fe20000764270 */
[-C--:B------:R-:W-:Y:S01]  /*7850*/  FMUL R32, R32, R23.reuse ;  /* 0x0000001720207220 */ /* 0x080fe20000400000 */
[----:B------:R-:W-:Y:S01]  /*7860*/  ISETP.GT.AND P0, PT, R0, 0x9, PT ;  /* 0x000000090000780c */ /* 0x000fe20003f04270 */
[-C--:B------:R-:W-:Y:S01]  /*7870*/  FMUL R33, R33, R23.reuse ;  /* 0x0000001721217220 */ /* 0x080fe20000400000 */
[----:B------:R-:W-:Y:S01]  /*7880*/  ISETP.GT.AND P5, PT, R2, RZ, P1 ;  /* 0x000000ff0200720c */ /* 0x000fe20000fa4270 */
[-C--:B------:R-:W-:Y:S01]  /*7890*/  FMUL R34, R34, R23.reuse ;  /* 0x0000001722227220 */ /* 0x080fe20000400000 */
[----:B------:R-:W-:Y:S01]  /*78a0*/  ISETP.GT.AND P4, PT, R2, RZ, P0 ;  /* 0x000000ff0200720c */ /* 0x000fe20000784270 */
[-C--:B------:R-:W-:Y:S01]  /*78b0*/  FMUL R35, R35, R23.reuse ;  /* 0x0000001723237220 */ /* 0x080fe20000400000 */
[----:B------:R-:W-:Y:S01]  /*78c0*/  F2FP.F16.F32.PACK_AB R26, RZ, R26 ;  /* 0x0000001aff1a723e */ /* 0x000fe200000000ff */
[----:B------:R-:W-:Y:S01]  /*78d0*/  FMUL R36, R36, R23 ;  /* 0x0000001724247220 */ /* 0x000fe20000400000 */
[----:B------:R-:W-:Y:S01]  /*78e0*/  F2FP.F16.F32.PACK_AB R27, RZ, R27 ;  /* 0x0000001bff1b723e */ /* 0x000fe200000000ff */
[----:B------:R-:W-:Y:S01]  /*78f0*/  FMUL R37, R37, R23 ;  /* 0x0000001725257220 */ /* 0x000fe20000400000 */
[----:B------:R-:W-:Y:S01]  /*7900*/  F2FP.F16.F32.PACK_AB R28, RZ, R28 ;  /* 0x0000001cff1c723e */ /* 0x000fe200000000ff */
[----:B------:R-:W-:Y:S01]  /*7910*/  @P2 STG.E.U16 desc[UR50][R6.64], R26 ;  /* 0x0000001a06002986 */ /* 0x000fe2000c101532 */
[----:B------:R-:W-:Y:S01]  /*7920*/  F2FP.F16.F32.PACK_AB R29, RZ, R29 ;  /* 0x0000001dff1d723e */ /* 0x000fe200000000ff */
[-C--:B------:R-:W-:Y:S01]  /*7930*/  FMUL R38, R38, R23.reuse ;  /* 0x0000001726267220 */ /* 0x080fe20000400000 */
[----:B------:R-:W-:Y:S01]  /*7940*/  ISETP.GT.AND P1, PT, R2, 0x8, P1 ;  /* 0x000000080200780c */ /* 0x000fe20000f24270 */
[----:B------:R-:W-:Y:S01]  /*7950*/  @P3 STG.E.U16 desc[UR50][R6.64+0x2], R27 ;  /* 0x0000021b06003986 */ /* 0x000fe2000c101532 */
[----:B------:R-:W-:Y:S01]  /*7960*/  ISETP.GT.AND P3, PT, R0, 0x10, PT ;  /* 0x000000100000780c */ /* 0x000fe20003f64270 */
[-C--:B------:R-:W-:Y:S01]  /*7970*/  FMUL R39, R39, R23.reuse ;  /* 0x0000001727277220 */ /* 0x080fe20000400000 */
[----:B------:R-:W-:Y:S01]  /*7980*/  ISETP.GT.AND P2, PT, R2, 0x8, P0 ;  /* 0x000000080200780c */ /* 0x000fe20000744270 */
[----:B------:R-:W-:Y:S01]  /*7990*/  @P5 STG.E.U16 desc[UR50][R4.64+0x10], R28 ;  /* 0x0000101c04005986 */ /* 0x000fe2000c101532 */
[----:B------:R-:W-:Y:S01]  /*79a0*/  ISETP.GT.AND P0, PT, R0, 0x11, PT ;  /* 0x000000110000780c */ /* 0x000fe20003f04270 */
[-C--:B------:R-:W-:Y:S01]  /*79b0*/  FMUL R40, R40, R23.reuse ;  /* 0x0000001728287220 */ /* 0x080fe20000400000 */
[----:B------:R-:W-:Y:S01]  /*79c0*/  F2FP.F16.F32.PACK_AB R30, RZ, R30 ;  /* 0x0000001eff1e723e */ /* 0x000fe200000000ff */
[----:B------:R-:W-:Y:S01]  /*79d0*/  @P4 STG.E.U16 desc[UR50][R4.64+0x12], R29 ;  /* 0x0000121d04004986 */ /* 0x000fe2000c101532 */
[C---:B------:R-:W-:Y:S01]  /*79e0*/  ISETP.GT.AND P4, PT, R2.reuse, RZ, P3 ;  /* 0x000000ff0200720c */ /* 0x040fe20001f84270 */
[----:B------:R-:W-:Y:S01]  /*79f0*/  FMUL R41, R41, R23 ;  /* 0x0000001729297220 */ /* 0x000fe20000400000 */
[----:B------:R-:W-:Y:S01]  /*7a00*/  ISETP.GT.AND P5, PT, R2, RZ, P0 ;  /* 0x000000ff0200720c */ /* 0x000fe200007a4270 */
[----:B------:R-:W-:Y:S01]  /*7a10*/  @P1 STG.E.U16 desc[UR50][R6.64+0x10], R30 ;  /* 0x0000101e06001986 */ /* 0x000fe2000c101532 */
[----:B------:R-:W-:Y:S01]  /*7a20*/  F2FP.F16.F32.PACK_AB R31, RZ, R31 ;  /* 0x0000001fff1f723e */ /* 0x000fe200000000ff */
[-C--:B------:R-:W-:Y:S01]  /*7a30*/  FMUL R42, R42, R23.reuse ;  /* 0x000000172a2a7220 */ /* 0x080fe20000400000 */
[----:B------:R-:W-:Y:S01]  /*7a40*/  F2FP.F16.F32.PACK_AB R32, RZ, R32 ;  /* 0x00000020ff20723e */ /* 0x000fe200000000ff */
[----:B------:R-:W-:Y:S01]  /*7a50*/  FMUL R43, R43, R23 ;  /* 0x000000172b2b7220 */ /* 0x000fe20000400000 */
[----:B------:R-:W-:Y:S01]  /*7a60*/  ISETP.GT.AND P1, PT, R2, 0x8, P3 ;  /* 0x000000080200780c */ /* 0x000fe20001f24270 */
[----:B------:R-:W-:Y:S01]  /*7a70*/  @P2 STG.E.U16 desc[UR50][R6.64+0x12], R31 ;  /* 0x0000121f06002986 */ /* 0x000fe2000c101532 */
[----:B------:R-:W-:Y:S01]  /*7a80*/  F2FP.F16.F32.PACK_AB R33, RZ, R33 ;  /* 0x00000021ff21723e */ /* 0x000fe200000000ff */
[-C--:B------:R-:W-:Y:S01]  /*7a90*/  FMUL R44, R44, R23.reuse ;  /* 0x000000172c2c7220 */ /* 0x080fe20000400000 */
[----:B------:R-:W-:Y:S01]  /*7aa0*/  ISETP.GT.AND P3, PT, R0, 0x18, PT ;  /* 0x000000180000780c */ /* 0x000fe20003f64270 */
[----:B------:R-:W-:Y:S01]  /*7ab0*/  @P4 STG.E.U16 desc[UR50][R4.64+0x20], R32 ;  /* 0x0000202004004986 */ /* 0x000fe2000c101532 */
[----:B------:R-:W-:Y:S01]  /*7ac0*/  ISETP.GT.AND P2, PT, R2, 0x8, P0 ;  /* 0x000000080200780c */ /* 0x000fe20000744270 */
[-C--:B------:R-:W-:Y:S01]  /*7ad0*/  FMUL R45, R45, R23.reuse ;  /* 0x000000172d2d7220 */ /* 0x080fe20000400000 */
[----:B------:R-:W-:Y:S01]  /*7ae0*/  ISETP.GT.AND P0, PT, R0, 0x19, PT ;  /* 0x000000190000780c */ /* 0x000fe20003f04270 */
[----:B------:R-:W-:Y:S01]  /*7af0*/  @P5 STG.E.U16 desc[UR50][R4.64+0x22], R33 ;  /* 0x0000222104005986 */ /* 0x000fe2000c101532 */
[----:B------:R-:W-:Y:S01]  /*7b00*/  ISETP.GT.AND P4, PT, R2, RZ, P3 ;  /* 0x000000ff0200720c */ /* 0x000fe20001f84270 */
[-C--:B------:R-:W-:Y:S01]  /*7b10*/  FMUL R46, R46, R23.reuse ;  /* 0x000000172e2e7220 */ /* 0x080fe20000400000 */
[----:B------:R-:W-:Y:S01]  /*7b20*/  ISETP.GT.AND P5, PT, R2, RZ, P0 ;  /* 0x000000ff0200720c */ /* 0x000fe200007a4270 */
[-C--:B------:R-:W-:Y:S01]  /*7b30*/  FMUL R47, R47, R23.reuse ;  /* 0x000000172f2f7220 */ /* 0x080fe20000400000 */
[----:B------:R-:W-:Y:S01]  /*7b40*/  F2FP.F16.F32.PACK_AB R34, RZ, R34 ;  /* 0x00000022ff22723e */ /* 0x000fe200000000ff */
[----:B------:R-:W-:Y:S01]  /*7b50*/  FMUL R48, R48, R23 ;  /* 0x0000001730307220 */ /* 0x000fe20000400000 */
[----:B------:R-:W-:Y:S01]  /*7b60*/  F2FP.F16.F32.PACK_AB R35, RZ, R35 ;  /* 0x00000023ff23723e */ /* 0x000fe200000000ff */
[-C--:B------:R-:W-:Y:S01]  /*7b70*/  FMUL R49, R49, R23.reuse ;  /* 0x0000001731317220 */ /* 0x080fe20000400000 */
[----:B------:R-:W-:Y:S01]  /*7b80*/  F2FP.F16.F32.PACK_AB R36, RZ, R36 ;  /* 0x00000024ff24723e */ /* 0x000fe200000000ff */
[----:B------:R-:W-:Y:S01]  /*7b90*/  @P1 STG.E.U16 desc[UR50][R6.64+0x20], R34 ;  /* 0x0000202206001986 */ /* 0x000fe2000c101532 */
[----:B------:R-:W-:Y:S01]  /*7ba0*/  ISETP.GT.AND P1, PT, R2, 0x8, P3 ;  /* 0x000000080200780c */ /* 0x000fe20001f24270 */
[----:B------:R-:W-:Y:S01]  /*7bb0*/  FMUL R50, R50, R23 ;  /* 0x0000001732327220 */ /* 0x000fe20000400000 */
[----:B------:R-:W-:Y:S01]  /*7bc0*/  F2FP.F16.F32.PACK_AB R37, RZ, R37 ;  /* 0x00000025ff25723e */ /* 0x000fe200000000ff */
[----:B------:R-:W-:Y:S01]  /*7bd0*/  @P2 STG.E.U16 desc[UR50][R6.64+0x22], R35 ;  /* 0x0000222306002986 */ /* 0x000fe2000c101532 */
[----:B------:R-:W-:Y:S01]  /*7be0*/  ISETP.GT.AND P3, PT, R0, 0x20, PT ;  /* 0x000000200000780c */ /* 0x000fe20003f64270 */
[-C--:B------:R-:W-:Y:S01]  /*7bf0*/  FMUL R51, R51, R23.reuse ;  /* 0x0000001733337220 */ /* 0x080fe20000400000 */
[----:B------:R-:W-:Y:S01]  /*7c00*/  ISETP.GT.AND P2, PT, R2, 0x8, P0 ;  /* 0x000000080200780c */ /* 0x000fe20000744270 */
[----:B------:R-:W-:Y:S01]  /*7c10*/  @P4 STG.E.U16 desc[UR50][R4.64+0x30], R36 ;  /* 0x0000302404004986 */ /* 0x000fe2000c101532 */
[----:B------:R-:W-:Y:S01]  /*7c20*/  ISETP.GT.AND P0, PT, R0, 0x21, PT ;  /* 0x000000210000780c */ /* 0x000fe20003f04270 */
[-C--:B------:R-:W-:Y:S01]  /*7c30*/  FMUL R52, R52, R23.reuse ;  /* 0x0000001734347220 */ /* 0x080fe20000400000 */
[C---:B------:R-:W-:Y:S01]  /*7c40*/  ISETP.GT.AND P4, PT, R2.reuse, RZ, P3 ;  /* 0x000000ff0200720c */ /* 0x040fe20001f84270 */
[----:B------:R-:W-:Y:S01]  /*7c50*/  @P5 STG.E.U16 desc[UR50][R4.64+0x32], R37 ;  /* 0x0000322504005986 */ /* 0x000fe2000c101532 */
        /* <DEDUP_REMOVED lines=328> */
[----:B------:R-:W-:-:S02]  /*90e0*/  ISETP.GT.AND P1, PT, R2, 0x8, P3 ;  /* 0x000000080200780c */ /* 0x000fc40001f24270 */
[----:B------:R-:W-:Y:S01]  /*90f0*/  F2FP.F16.F32.PACK_AB R105, RZ, R105 ;  /* 0x00000069ff69723e */ /* 0x000fe200000000ff */
[----:B------:R-:W-:Y:S01]  /*9100*/  @P2 STG.E.U16 desc[UR50][R6.64+0x132], R103 ;  /* 0x0001326706002986 */ /* 0x000fe2000c101532 */
[----:B------:R-:W-:Y:S02]  /*9110*/  ISETP.GT.AND P3, PT, R0, 0xa8, PT ;  /* 0x000000a80000780c */ /* 0x000fe40003f64270 */
[----:B------:R-:W-:Y:S01]  /*9120*/  ISETP.GT.AND P2, PT, R2, 0x8, P0 ;  /* 0x000000080200780c */ /* 0x000fe20000744270 */
[----:B------:R-:W-:Y:S01]  /*9130*/  @P4 STG.E.U16 desc[UR50][R4.64+0x140], R104 ;  /* 0x0001406804004986 */ /* 0x000fe2000c101532 */
[----:B------:R-:W-:Y:S02]  /*9140*/  ISETP.GT.AND P0, PT, R0, 0xa9, PT ;  /* 0x000000a90000780c */ /* 0x000fe40003f04270 */
[C---:B------:R-:W-:Y:S01]  /*9150*/  ISETP.GT.AND P4, PT, R2.reuse, RZ, P3 ;  /* 0x000000ff0200720c */ /* 0x040fe20001f84270 */
[----:B------:R-:W-:Y:S01]  /*9160*/  @P5 STG.E.U16 desc[UR50][R4.64+0x142], R105 ;  /* 0x0001426904005986 */ /* 0x000fe2000c101532 */
[----:B------:R-:W-:-:S02]  /*9170*/  ISETP.GT.AND P5, PT, R2, RZ, P0 ;  /* 0x000000ff0200720c */ /* 0x000fc400007a4270 */
[----:B------:R-:W-:Y:S02]  /*9180*/  F2FP.F16.F32.PACK_AB R106, RZ, R106 ;  /* 0x0000006aff6a723e */ /* 0x000fe400000000ff */
[----:B------:R-:W-:Y:S02]  /*9190*/  F2FP.F16.F32.PACK_AB R107, RZ, R107 ;  /* 0x0000006bff6b723e */ /* 0x000fe400000000ff */
[----:B------:R-:W-:Y:S01]  /*91a0*/  F2FP.F16.F32.PACK_AB R108, RZ, R108 ;  /* 0x0000006cff6c723e */ /* 0x000fe200000000ff */
[----:B------:R-:W-:Y:S01]  /*91b0*/  @P1 STG.E.U16 desc[UR50][R6.64+0x140], R106 ;  /* 0x0001406a06001986 */ /* 0x000fe2000c101532 */
[----:B------:R-:W-:Y:S02]  /*91c0*/  ISETP.GT.AND P1, PT, R2, 0x8, P3 ;  /* 0x000000080200780c */ /* 0x000fe40001f24270 */
[----:B------:R-:W-:Y:S01]  /*91d0*/  F2FP.F16.F32.PACK_AB R109, RZ, R109 ;  /* 0x0000006dff6d723e */ /* 0x000fe200000000ff */
[----:B------:R-:W-:Y:S01]  /*91e0*/  @P2 STG.E.U16 desc[UR50][R6.64+0x142], R107 ;  /* 0x0001426b06002986 */ /* 0x000fe2000c101532 */
[----:B------:R-:W-:-:S02]  /*91f0*/  ISETP.GT.AND P3, PT, R0, 0xb0, PT ;  /* 0x000000b00000780c */ /* 0x000fc40003f64270 */
[----:B------:R-:W-:Y:S01]  /*9200*/  ISETP.GT.AND P2, PT, R2, 0x8, P0 ;  /* 0x000000080200780c */ /* 0x000fe20000744270 */
[----:B------:R-:W-:Y:S01]  /*9210*/  @P4 STG.E.U16 desc[UR50][R4.64+0x150], R108 ;  /* 0x0001506c04004986 */ /* 0x000fe2000c101532 */
[----:B------:R-:W-:Y:S02]  /*9220*/  ISETP.GT.AND P0, PT, R0, 0xb1, PT ;  /* 0x000000b10000780c */ /* 0x000fe40003f04270 */
[C---:B------:R-:W-:Y:S01]  /*9230*/  ISETP.GT.AND P4, PT, R2.reuse, RZ, P3 ;  /* 0x000000ff0200720c */ /* 0x040fe20001f84270 */
[----:B------:R-:W-:Y:S01]  /*9240*/  @P5 STG.E.U16 desc[UR50][R4.64+0x152], R109 ;  /* 0x0001526d04005986 */ /* 0x000fe2000c101532 */
[----:B------:R-:W-:Y:S02]  /*9250*/  ISETP.GT.AND P5, PT, R2, RZ, P0 ;  /* 0x000000ff0200720c */ /* 0x000fe400007a4270 */
[----:B------:R-:W-:Y:S02]  /*9260*/  F2FP.F16.F32.PACK_AB R110, RZ, R110 ;  /* 0x0000006eff6e723e */ /* 0x000fe400000000ff */
[----:B------:R-:W-:-:S02]  /*9270*/  F2FP.F16.F32.PACK_AB R111, RZ, R111 ;  /* 0x0000006fff6f723e */ /* 0x000fc400000000ff */
[----:B------:R-:W-:Y:S01]  /*9280*/  F2FP.F16.F32.PACK_AB R112, RZ, R112 ;  /* 0x00000070ff70723e */ /* 0x000fe200000000ff */
[----:B------:R-:W-:Y:S01]  /*9290*/  @P1 STG.E.U16 desc[UR50][R6.64+0x150], R110 ;  /* 0x0001506e06001986 */ /* 0x000fe2000c101532 */
[----:B------:R-:W-:Y:S02]  /*92a0*/  ISETP.GT.AND P1, PT, R2, 0x8, P3 ;  /* 0x000000080200780c */ /* 0x000fe40001f24270 */
[----:B------:R-:W-:Y:S01]  /*92b0*/  F2FP.F16.F32.PACK_AB R113, RZ, R113 ;  /* 0x00000071ff71723e */ /* 0x000fe200000000ff */
[----:B------:R-:W-:Y:S01]  /*92c0*/  @P2 STG.E.U16 desc[UR50][R6.64+0x152], R111 ;  /* 0x0001526f06002986 */ /* 0x000fe2000c101532 */
[----:B------:R-:W-:Y:S02]  /*92d0*/  ISETP.GT.AND P3, PT, R0, 0xb8, PT ;  /* 0x000000b80000780c */ /* 0x000fe40003f64270 */
[----:B------:R-:W-:Y:S01]  /*92e0*/  ISETP.GT.AND P2, PT, R2, 0x8, P0 ;  /* 0x000000080200780c */ /* 0x000fe20000744270 */
[----:B------:R-:W-:Y:S01]  /*92f0*/  @P4 STG.E.U16 desc[UR50][R4.64+0x160], R112 ;  /* 0x0001607004004986 */ /* 0x000fe2000c101532 */
[----:B------:R-:W-:-:S02]  /*9300*/  ISETP.GT.AND P0, PT, R0, 0xb9, PT ;  /* 0x000000b90000780c */ /* 0x000fc40003f04270 */
[C---:B------:R-:W-:Y:S01]  /*9310*/  ISETP.GT.AND P4, PT, R2.reuse, RZ, P3 ;  /* 0x000000ff0200720c */ /* 0x040fe20001f84270 */
[----:B------:R-:W-:Y:S01]  /*9320*/  @P5 STG.E.U16 desc[UR50][R4.64+0x162], R113 ;  /* 0x0001627104005986 */ /* 0x000fe2000c101532 */
[C---:B------:R-:W-:Y:S02]  /*9330*/  ISETP.GT.AND P5, PT, R2.reuse, RZ, P0 ;  /* 0x000000ff0200720c */ /* 0x040fe400007a4270 */
[----:B------:R-:W-:Y:S02]  /*9340*/  F2FP.F16.F32.PACK_AB R114, RZ, R114 ;  /* 0x00000072ff72723e */ /* 0x000fe400000000ff */
[----:B------:R-:W-:Y:S02]  /*9350*/  F2FP.F16.F32.PACK_AB R115, RZ, R115 ;  /* 0x00000073ff73723e */ /* 0x000fe400000000ff */
        /* <DEDUP_REMOVED lines=58> */
[C---:B------:R-:W-:Y:S02]  /*9700*/  ISETP.GT.AND P1, PT, R2.reuse, 0x8, P2 ;  /* 0x000000080200780c */ /* 0x040fe40001724270 */
[----:B------:R-:W-:Y:S01]  /*9710*/  F2FP.F16.F32.PACK_AB R133, RZ, R133 ;  /* 0x00000085ff85723e */ /* 0x000fe200000000ff */
[----:B------:R-:W-:Y:S01]  /*9720*/  @P0 STG.E.U16 desc[UR50][R6.64+0x1a2], R131 ;  /* 0x0001a28306000986 */ /* 0x000fe2000c101532 */
[----:B------:R-:W-:-:S02]  /*9730*/  ISETP.GT.AND P2, PT, R2, 0x8, P3 ;  /* 0x000000080200780c */ /* 0x000fc40001f44270 */
[C---:B------:R-:W-:Y:S01]  /*9740*/  ISETP.GT.AND P3, PT, R0.reuse, 0xe0, PT ;  /* 0x000000e00000780c */ /* 0x040fe20003f64270 */
        /* <DEDUP_REMOVED lines=9> */
[----:B------:R-:W-:Y:S02]  /*97e0*/  F2FP.F16.F32.PACK_AB R137, RZ, R137 ;  /* 0x00000089ff89723e */ /* 0x000fe400000000ff */
[C---:B------:R-:W-:Y:S01]  /*97f0*/  ISETP.GT.AND P1, PT, R2.reuse, 0x8, P3 ;  /* 0x000000080200780c */ /* 0x040fe20001f24270 */
[----:B------:R-:W-:Y:S01]  /*9800*/  @P2 STG.E.U16 desc[UR50][R6.64+0x1b2], R135 ;  /* 0x0001b28706002986 */ /* 0x000fe2000c101532 */
[----:B------:R-:W-:Y:S02]  /*9810*/  ISETP.GT.AND P0, PT, R2, 0x8, P0 ;  /* 0x000000080200780c */ /* 0x000fe40000704270 */
[----:B------:R-:W-:Y:S01]  /*9820*/  F2FP.F16.F32.PACK_AB R138, RZ, R138 ;  /* 0x0000008aff8a723e */ /* 0x000fe200000000ff */
[----:B------:R-:W-:Y:S01]  /*9830*/  @P4 STG.E.U16 desc[UR50][R4.64+0x1c0], R136 ;  /* 0x0001c08804004986 */ /* 0x000fe2000c101532 */
[----:B------:R-:W-:-:S02]  /*9840*/  ISETP.GT.AND P4, PT, R0, 0xe8, PT ;  /* 0x000000e80000780c */ /* 0x000fc40003f84270 */
[----:B------:R-:W-:Y:S01]  /*9850*/  F2FP.F16.F32.PACK_AB R139, RZ, R139 ;  /* 0x0000008bff8b723e */ /* 0x000fe200000000ff */
[----:B------:R-:W-:Y:S01]  /*9860*/  @P5 STG.E.U16 desc[UR50][R4.64+0x1c2], R137 ;  /* 0x0001c28904005986 */ /* 0x000fe2000c101532 */
[----:B------:R-:W-:Y:S02]  /*9870*/  ISETP.GT.AND P5, PT, R0, 0xe9, PT ;  /* 0x000000e90000780c */ /* 0x000fe40003fa4270 */
[C---:B------:R-:W-:Y:S01]  /*9880*/  ISETP.GT.AND P2, PT, R2.reuse, RZ, P4 ;  /* 0x000000ff0200720c */ /* 0x040fe20002744270 */
[----:B------:R-:W-:Y:S01]  /*9890*/  @P1 STG.E.U16 desc[UR50][R6.64+0x1c0], R138 ;  /* 0x0001c08a06001986 */ /* 0x000fe2000c101532 */
[C---:B------:R-:W-:Y:S02]  /*98a0*/  ISETP.GT.AND P6, PT, R2.reuse, RZ, P5 ;  /* 0x000000ff0200720c */ /* 0x040fe40002fc4270 */
[----:B------:R-:W-:Y:S01]  /*98b0*/  ISETP.GT.AND P4, PT, R2, 0x8, P4 ;  /* 0x000000080200780c */ /* 0x000fe20002784270 */
[----:B------:R-:W-:Y:S01]  /*98c0*/  @P0 STG.E.U16 desc[UR50][R6.64+0x1c2], R139 ;  /* 0x0001c28b06000986 */ /* 0x000fe2000c101532 */
[----:B------:R-:W-:-:S02]  /*98d0*/  F2FP.F16.F32.PACK_AB R140, RZ, R140 ;  /* 0x0000008cff8c723e */ /* 0x000fc400000000ff */
[----:B------:R-:W-:Y:S02]  /*98e0*/  F2FP.F16.F32.PACK_AB R141, RZ, R141 ;  /* 0x0000008dff8d723e */ /* 0x000fe400000000ff */
[C---:B------:R-:W-:Y:S02]  /*98f0*/  ISETP.GT.AND P3, PT, R0.reuse, 0xf0, PT ;  /* 0x000000f00000780c */ /* 0x040fe40003f64270 */
[----:B------:R-:W-:Y:S01]  /*9900*/  F2FP.F16.F32.PACK_AB R142, RZ, R142 ;  /* 0x0000008eff8e723e */ /* 0x000fe200000000ff */
[----:B------:R-:W-:Y:S01]  /*9910*/  @P2 STG.E.U16 desc[UR50][R4.64+0x1d0], R140 ;  /* 0x0001d08c04002986 */ /* 0x000fe2000c101532 */
[----:B------:R-:W-:Y:S02]  /*9920*/  ISETP.GT.AND P2, PT, R0, 0xf1, PT ;  /* 0x000000f10000780c */ /* 0x000fe40003f44270 */
[----:B------:R-:W-:Y:S01]  /*9930*/  F2FP.F16.F32.PACK_AB R143, RZ, R143 ;  /* 0x0000008fff8f723e */ /* 0x000fe200000000ff */
[----:B------:R-:W-:Y:S01]  /*9940*/  @P6 STG.E.U16 desc[UR50][R4.64+0x1d2], R141 ;  /* 0x0001d28d04006986 */ /* 0x000fe2000c101532 */
[----:B------:R-:W-:-:S02]  /*9950*/  ISETP.GT.AND P6, PT, R2, 0x8, P5 ;  /* 0x000000080200780c */ /* 0x000fc40002fc4270 */
[C---:B------:R-:W-:Y:S01]  /*9960*/  ISETP.GT.AND P5, PT, R2.reuse, RZ, P3 ;  /* 0x000000ff0200720c */ /* 0x040fe20001fa4270 */
[----:B------:R-:W-:Y:S01]  /*9970*/  @P4 STG.E.U16 desc[UR50][R6.64+0x1d0], R142 ;  /* 0x0001d08e06004986 */ /* 0x000fe2000c101532 */
[C---:B------:R-:W-:Y:S02]  /*9980*/  ISETP.GT.AND P4, PT, R2.reuse, RZ, P2 ;  /* 0x000000ff0200720c */ /* 0x040fe40001784270 */
[----:B------:R-:W-:Y:S02]  /*9990*/  F2FP.F16.F32.PACK_AB R144, RZ, R144 ;  /* 0x00000090ff90723e */ /* 0x000fe400000000ff */
[----:B------:R-:W-:Y:S02]  /*99a0*/  ISETP.GT.AND P3, PT, R2, 0x8, P3 ;  /* 0x000000080200780c */ /* 0x000fe40001f64270 */
[C---:B------:R-:W-:Y:S02]  /*99b0*/  ISETP.GT.AND P0, PT, R0.reuse, 0xf9, PT ;  /* 0x000000f90000780c */ /* 0x040fe40003f04270 */
[----:B------:R-:W-:Y:S01]  /*99c0*/  ISETP.GT.AND P1, PT, R0, 0xf8, PT ;  /* 0x000000f80000780c */ /* 0x000fe20003f24270 */
[----:B------:R-:W-:Y:S01]  /*99d0*/  @P6 STG.E.U16 desc[UR50][R6.64+0x1d2], R143 ;  /* 0x0001d28f06006986 */ /* 0x000fe2000c101532 */
[----:B------:R-:W-:-:S02]  /*99e0*/  ISETP.GT.AND P2, PT, R2, 0x8, P2 ;  /* 0x000000080200780c */ /* 0x000fc40001744270 */
[C---:B------:R-:W-:Y:S01]  /*99f0*/  ISETP.GT.AND P6, PT, R2.reuse, RZ, P1 ;  /* 0x000000ff0200720c */ /* 0x040fe20000fc4270 */
[----:B------:R-:W-:Y:S01]  /*9a00*/  @P5 STG.E.U16 desc[UR50][R4.64+0x1e0], R144 ;  /* 0x0001e09004005986 */ /* 0x000fe2000c101532 */
[C---:B------:R-:W-:Y:S01]  /*9a10*/  ISETP.GT.AND P5, PT, R2.reuse, RZ, P0 ;  /* 0x000000ff0200720c */ /* 0x040fe200007a4270 */
[----:B------:R-:W-:Y:S01]  /*9a20*/  @P4 IMAD.MOV.U32 R3, RZ, RZ, R5 ;  /* 0x000000ffff034224 */ /* 0x000fe200078e0005 */
[C---:B------:R-:W-:Y:S02]  /*9a30*/  ISETP.GT.AND P1, PT, R2.reuse, 0x8, P1 ;  /* 0x000000080200780c */ /* 0x040fe40000f24270 */
[----:B------:R-:W-:Y:S01]  /*9a40*/  ISETP.GT.AND P0, PT, R2, 0x8, P0 ;  /* 0x000000080200780c */ /* 0x000fe20000704270 */
[----:B------:R-:W-:Y:S01]  /*9a50*/  @P4 IMAD.MOV.U32 R2, RZ, RZ, R4 ;  /* 0x000000ffff024224 */ /* 0x000fe200078e0004 */
[----:B------:R-:W-:Y:S02]  /*9a60*/  F2FP.F16.F32.PACK_AB R145, RZ, R145 ;  /* 0x00000091ff91723e */ /* 0x000fe400000000ff */
[----:B------:R-:W-:-:S02]  /*9a70*/  F2FP.F16.F32.PACK_AB R146, RZ, R146 ;  /* 0x00000092ff92723e */ /* 0x000fc400000000ff */
[----:B------:R-:W-:Y:S01]  /*9a80*/  F2FP.F16.F32.PACK_AB R147, RZ, R147 ;  /* 0x00000093ff93723e */ /* 0x000fe200000000ff */
[----:B------:R0:W-:Y:S01]  /*9a90*/  @P4 STG.E.U16 desc[UR50][R2.64+0x1e2], R145 ;  /* 0x0001e29102004986 */ /* 0x0001e2000c101532 */
[----:B------:R-:W-:Y:S02]  /*9aa0*/  F2FP.F16.F32.PACK_AB R148, RZ, R148 ;  /* 0x00000094ff94723e */ /* 0x000fe400000000ff */
[----:B------:R-:W-:Y:S02]  /*9ab0*/  F2FP.F16.F32.PACK_AB R149, RZ, R149 ;  /* 0x00000095ff95723e */ /* 0x000fe400000000ff */
[----:B------:R-:W-:Y:S02]  /*9ac0*/  F2FP.F16.F32.PACK_AB R150, RZ, R150 ;  /* 0x00000096ff96723e */ /* 0x000fe400000000ff */
[----:B------:R-:W-:Y:S01]  /*9ad0*/  F2FP.F16.F32.PACK_AB R151, RZ, R151 ;  /* 0x00000097ff97723e */ /* 0x000fe200000000ff */
[----:B0-----:R-:W-:Y:S02]  /*9ae0*/  @P3 IMAD.MOV.U32 R2, RZ, RZ, R6 ;  /* 0x000000ffff023224 */ /* 0x001fe400078e0006 */
[----:B------:R-:W-:-:S05]  /*9af0*/  @P3 IMAD.MOV.U32 R3, RZ, RZ, R7 ;  /* 0x000000ffff033224 */ /* 0x000fca00078e0007 */
[----:B------:R0:W-:Y:S02]  /*9b00*/  @P3 STG.E.U16 desc[UR50][R2.64+0x1e0], R146 ;  /* 0x0001e09202003986 */ /* 0x0001e4000c101532 */
[----:B0-----:R-:W-:Y:S02]  /*9b10*/  @P2 IMAD.MOV.U32 R2, RZ, RZ, R6 ;  /* 0x000000ffff022224 */ /* 0x001fe400078e0006 */
[----:B------:R-:W-:-:S05]  /*9b20*/  @P2 IMAD.MOV.U32 R3, RZ, RZ, R7 ;  /* 0x000000ffff032224 */ /* 0x000fca00078e0007 */
[----:B------:R0:W-:Y:S02]  /*9b30*/  @P2 STG.E.U16 desc[UR50][R2.64+0x1e2], R147 ;  /* 0x0001e29302002986 */ /* 0x0001e4000c101532 */
[----:B0-----:R-:W-:Y:S02]  /*9b40*/  @P6 IMAD.MOV.U32 R2, RZ, RZ, R4 ;  /* 0x000000ffff026224 */ /* 0x001fe400078e0004 */
[----:B------:R-:W-:-:S05]  /*9b50*/  @P6 IMAD.MOV.U32 R3, RZ, RZ, R5 ;  /* 0x000000ffff036224 */ /* 0x000fca00078e0005 */
[----:B------:R0:W-:Y:S04]  /*9b60*/  @P6 STG.E.U16 desc[UR50][R2.64+0x1f0], R148 ;  /* 0x0001f09402006986 */ /* 0x0001e8000c101532 */
[----:B------:R1:W-:Y:S01]  /*9b70*/  @P5 STG.E.U16 desc[UR50][R4.64+0x1f2], R149 ;  /* 0x0001f29504005986 */ /* 0x0003e2000c101532 */
[----:B0-----:R-:W-:Y:S02]  /*9b80*/  @P1 IMAD.MOV.U32 R2, RZ, RZ, R6 ;  /* 0x000000ffff021224 */ /* 0x001fe400078e0006 */
[----:B------:R-:W-:-:S05]  /*9b90*/  @P1 IMAD.MOV.U32 R3, RZ, RZ, R7 ;  /* 0x000000ffff031224 */ /* 0x000fca00078e0007 */
[----:B------:R1:W-:Y:S04]  /*9ba0*/  @P1 STG.E.U16 desc[UR50][R2.64+0x1f0], R150 ;  /* 0x0001f09602001986 */ /* 0x0003e8000c101532 */
[----:B------:R1:W-:Y:S02]  /*9bb0*/  @P0 STG.E.U16 desc[UR50][R6.64+0x1f2], R151 ;  /* 0x0001f29706000986 */ /* 0x0003e4000c101532 */
.L_x_285:
[----:B------:R-:W-:Y:S05]  /*9bc0*/  BSYNC B0 ;  /* 0x0000000000007941 */ /* 0x000fea0003800000 */
.L_x_31:
[----:B-1----:R-:W-:Y:S01]  /*9bd0*/  IMAD.U32 R2, RZ, RZ, UR36 ;  /* 0x00000024ff027e24 */ /* 0x002fe2000f8e00ff */
[----:B------:R-:W-:Y:S01]  /*9be0*/  ULDC.64 UR4, c[0x0][0x650] ;  /* 0x0001940000047ab9 */ /* 0x000fe20000000a00 */
[----:B0-----:R-:W-:Y:S01]  /*9bf0*/  IMAD.U32 R0, RZ, RZ, UR40 ;  /* 0x00000028ff007e24 */ /* 0x001fe2000f8e00ff */
[----:B------:R0:W-:Y:S01]  /*9c00*/  SYNCS.ARRIVE.TRANS64.A1T0 RZ, [R158+UR47], RZ ;  /* 0x000000ff9eff79a7 */ /* 0x0001e2000810002f */
[----:B------:R-:W-:Y:S01]  /*9c10*/  IMAD.U32 R3, RZ, RZ, UR37 ;  /* 0x00000025ff037e24 */ /* 0x000fe2000f8e00ff */
[C---:B------:R-:W-:Y:S01]  /*9c20*/  LEA R16, P0, R2.reuse, R16, 0x1 ;  /* 0x0000001002107211 */ /* 0x040fe200078008ff */
[----:B-----5:R-:W-:Y:S02]  /*9c30*/  IMAD.MOV.U32 R18, RZ, RZ, -0x1 ;  /* 0xffffffffff127424 */ /* 0x020fe400078e00ff */
[----:B------:R-:W-:Y:S01]  /*9c40*/  IMAD.MOV.U32 R19, RZ, RZ, -0x1 ;  /* 0xffffffffff137424 */ /* 0x000fe200078e00ff */
[----:B------:R-:W-:Y:S01]  /*9c50*/  LEA.HI.X R17, R2, R17, R0, 0x1, P0 ;  /* 0x0000001102117211 */ /* 0x000fe200000f0c00 */
[----:B------:R-:W-:Y:S01]  /*9c60*/  IMAD.MOV.U32 R2, RZ, RZ, -0x1 ;  /* 0xffffffffff027424 */ /* 0x000fe200078e00ff */
[----:B------:R-:W-:-:S02]  /*9c70*/  ISETP.GE.U32.AND P0, PT, R16, UR4, PT ;  /* 0x0000000410007c0c */ /* 0x000fc4000bf06070 */
[----:B------:R-:W-:Y:S02]  /*9c80*/  PRMT R0, RZ, 0x7610, R0 ;  /* 0x00007610ff007816 */ /* 0x000fe40000000000 */
[----:B------:R-:W-:-:S13]  /*9c90*/  ISETP.GE.U32.AND.EX P0, PT, R17, UR5, PT, P0 ;  /* 0x0000000511007c0c */ /* 0x000fda000bf06100 */
[----:B0-----:R-:W-:Y:S05]  /*9ca0*/  @P0 BRA `(.L_x_286) ;  /* 0x00000004008c0947 */ /* 0x001fea0003800000 */
[----:B------:R-:W0:Y:S01]  /*9cb0*/  S2UR UR7, SR_CTAID.X ;  /* 0x00000000000779c3 */ /* 0x000e220000002500 */
[----:B------:R-:W-:Y:S01]  /*9cc0*/  ULDC.64 UR4, c[0x0][0x628] ;  /* 0x00018a0000047ab9 */ /* 0x000fe20000000a00 */
[----:B------:R-:W-:Y:S01]  /*9cd0*/  ULDC UR6, c[0x0][0x150] ;  /* 0x0000540000067ab9 */ /* 0x000fe20000000800 */
[----:B------:R-:W-:Y:S01]  /*9ce0*/  ISETP.NE.U32.AND P0, PT, RZ, UR4, PT ;  /* 0x00000004ff007c0c */ /* 0x000fe2000bf05070 */
[----:B------:R-:W-:Y:S01]  /*9cf0*/  ULDC UR15, c[0x0][0x630] ;  /* 0x00018c00000f7ab9 */ /* 0x000fe20000000800 */
[C---:B------:R-:W-:Y:S01]  /*9d00*/  R2UR UR16, R16.reuse ;  /* 0x00000000101072ca */ /* 0x040fe200000e0000 */
[----:B------:R-:W-:Y:S01]  /*9d10*/  ULDC UR18, c[0x0][0x154] ;  /* 0x0000550000127ab9 */ /* 0x000fe20000000800 */
[----:B------:R-:W-:Y:S01]  /*9d20*/  ISETP.NE.AND.EX P0, PT, RZ, UR5, PT, P0 ;  /* 0x00000005ff007c0c */ /* 0x000fe2000bf05300 */
[----:B------:R-:W1:Y:S01]  /*9d30*/  S2UR UR19, SR_CTAID.Y ;  /* 0x00000000001379c3 */ /* 0x000e620000002600 */
[----:B------:R-:W-:Y:S02]  /*9d40*/  R2UR UR17, R17 ;  /* 0x00000000111172ca */ /* 0x000fe400000e0000 */
[----:B------:R-:W-:-:S02]  /*9d50*/  R2UR UR12, R16 ;  /* 0x00000000100c72ca */ /* 0x000fc400000e0000 */
[----:B------:R-:W-:Y:S02]  /*9d60*/  R2UR UR13, R17 ;  /* 0x00000000110d72ca */ /* 0x000fe400000e0000 */
[----:B0-----:R-:W-:-:S05]  /*9d70*/  I2FP.F32.U32 R0, UR7 ;  /* 0x0000000700007c45 */ /* 0x001fca0008201000 */
[----:B------:R-:W-:-:S04]  /*9d80*/  FMUL R0, R0, UR6 ;  /* 0x0000000600007c20 */ /* 0x000fc80008400000 */
[----:B------:R0:W0:Y:S01]  /*9d90*/  F2I.U32.TRUNC.NTZ R2, R0 ;  /* 0x0000000000027305 */ /* 0x000022000020f000 */
[----:B-1----:R-:W-:Y:S05]  /*9da0*/  @!P0 BRA `(.L_x_287) ;  /* 0x0000000000308947 */ /* 0x002fea0003800000 */
        /* <DEDUP_REMOVED lines=12> */
.L_x_287:
[----:B------:R-:W-:Y:S01]  /*9e70*/  USHF.R.U64 UR6, UR12, UR15, UR13 ;  /* 0x0000000f0c067299 */ /* 0x000fe2000800120d */
[----:B0-----:R-:W-:Y:S01]  /*9e80*/  I2FP.F32.U32 R0, UR19 ;  /* 0x0000001300007c45 */ /* 0x001fe20008201000 */
[----:B------:R-:W-:Y:S01]  /*9e90*/  USHF.R.U32.HI UR4, URZ, UR15, UR13 ;  /* 0x0000000f3f047299 */ /* 0x000fe2000801160d */
[----:B------:R-:W-:Y:S01]  /*9ea0*/  R2UR UR14, R2 ;  /* 0x00000000020e72ca */ /* 0x000fe200000e0000 */
[----:B------:R-:W-:Y:S02]  /*9eb0*/  UIADD3 UR9, UP0, URZ, -UR6, URZ ;  /* 0x800000063f097290 */ /* 0x000fe4000ff1e03f */
[----:B------:R-:W-:Y:S01]  /*9ec0*/  FMUL R0, R0, UR18 ;  /* 0x0000001200007c20 */ /* 0x000fe20008400000 */
[----:B------:R-:W-:Y:S01]  /*9ed0*/  ULDC.64 UR12, c[0x0][0x620] ;  /* 0x00018800000c7ab9 */ /* 0x000fe20000000a00 */
[----:B------:R-:W-:Y:S01]  /*9ee0*/  UIADD3.X UR4, URZ, ~UR4, URZ, UP0, !UPT ;  /* 0x800000043f047290 */ /* 0x000fe200087fe43f */
[----:B------:R-:W-:Y:S01]  /*9ef0*/  UMOV UR10, UR16 ;  /* 0x00000010000a7c82 */ /* 0x000fe20008000000 */
[----:B------:R-:W-:-:S02]  /*9f00*/  UMOV UR11, UR17 ;  /* 0x00000011000b7c82 */ /* 0x000fc40008000000 */
[----:B------:R-:W0:Y:S01]  /*9f10*/  F2I.U32.TRUNC.NTZ R0, R0 ;  /* 0x0000000000007305 */ /* 0x000e22000020f000 */
[----:B------:R-:W-:Y:S02]  /*9f20*/  UIMAD UR4, UR4, UR12, URZ ;  /* 0x0000000c040472a4 */ /* 0x000fe4000f8e023f */
        /* <DEDUP_REMOVED lines=9> */
[----:B------:R-:W-:Y:S01]  /*9fc0*/  USHF.R.U64 UR12, UR10, UR13, UR11 ;  /* 0x0000000d0a0c7299 */ /* 0x000fe2000800120b */
[----:B0-----:R-:W-:Y:S01]  /*9fd0*/  R2UR UR16, R0 ;  /* 0x00000000001072ca */ /* 0x001fe200000e0000 */
[----:B------:R-:W-:Y:S01]  /*9fe0*/  USHF.R.U32.HI UR10, URZ, UR13, UR11 ;  /* 0x0000000d3f0a7299 */ /* 0x000fe2000801160b */
[----:B------:R-:W-:Y:S01]  /*9ff0*/  ISETP.NE.AND.EX P0, PT, RZ, UR5, PT, P0 ;  /* 0x00000005ff007c0c */ /* 0x000fe2000bf05300 */
[----:B------:R-:W-:Y:S01]  /*a000*/  ULDC UR17, c[0x0][0x608] ;  /* 0x0001820000117ab9 */ /* 0x000fe20000000800 */
[----:B------:R-:W-:-:S02]  /*a010*/  ULOP3.LUT UR23, URZ, UR18, URZ, 0x33, !UPT ;  /* 0x000000123f177292 */ /* 0x000fc4000f8e333f */
[----:B------:R-:W-:Y:S02]  /*a020*/  USHF.R.U64 UR18, UR12, UR17, UR10 ;  /* 0x000000110c127299 */ /* 0x000fe4000800120a */
[----:B------:R-:W-:Y:S01]  /*a030*/  USHF.R.U32.HI UR10, URZ, UR17, UR10 ;  /* 0x000000113f0a7299 */ /* 0x000fe2000801160a */
[----:B------:R-:W-:Y:S01]  /*a040*/  UMOV UR20, 0x1 ;  /* 0x0000000100147882 */ /* 0x000fe20000000000 */
[----:B------:R-:W-:Y:S02]  /*a050*/  UIADD3 UR14, -UR14, URZ, URZ ;  /* 0x0000003f0e0e7290 */ /* 0x000fe4000fffe13f */
[----:B------:R-:W-:Y:S02]  /*a060*/  USHF.L.U32 UR13, UR20, UR22, URZ ;  /* 0x00000016140d7299 */ /* 0x000fe4000800063f */
[----:B------:R-:W-:Y:S01]  /*a070*/  USHF.R.U64 UR20, UR18, UR22, UR10 ;  /* 0x0000001612147299 */ /* 0x000fe2000800120a */
[----:B------:R-:W-:Y:S01]  /*a080*/  ULDC UR15, c[0x0][0x144] ;  /* 0x00005100000f7ab9 */ /* 0x000fe20000000800 */
[----:B------:R-:W-:Y:S01]  /*a090*/  ULDC UR8, c[0x0][0x600] ;  /* 0x0001800000087ab9 */ /* 0x000fe20000000800 */
[----:B------:R-:W-:-:S02]  /*a0a0*/  UIADD3 UR21, -UR16, URZ, URZ ;  /* 0x0000003f10157290 */ /* 0x000fc4000fffe13f */
[----:B------:R-:W-:Y:S02]  /*a0b0*/  USHF.R.U32.HI UR17, URZ, UR22, UR10 ;  /* 0x000000163f117299 */ /* 0x000fe4000801160a */
[----:B------:R-:W-:Y:S02]  /*a0c0*/  UIADD3 UR9, UR8, -0x1, URZ ;  /* 0xffffffff08097890 */ /* 0x000fe4000fffe03f */
        /* <DEDUP_REMOVED lines=16> */
.L_x_288:
[----:B------:R-:W-:Y:S01]  /*a1d0*/  UISETP.NE.AND UP0, UPT, UR39, URZ, UPT ;  /* 0x0000003f2700728c */ /* 0x000fe2000bf05270 */
[----:B------:R-:W-:Y:S01]  /*a1e0*/  IMAD.MOV.U32 R0, RZ, RZ, 0x1 ;  /* 0x00000001ff007424 */ /* 0x000fe200078e00ff */
[----:B------:R-:W-:Y:S01]  /*a1f0*/  USHF.R.U64 UR4, UR16, UR24, UR17 ;  /* 0x0000001810047299 */ /* 0x000fe20008001211 */
[----:B------:R-:W-:Y:S01]  /*a200*/  IMAD.U32 R19, RZ, RZ, UR6 ;  /* 0x00000006ff137e24 */ /* 0x000fe2000f8e00ff */
[----:B------:R-:W-:Y:S02]  /*a210*/  ULOP3.LUT UR18, UR18, UR23, URZ, 0xc0, !UPT ;  /* 0x0000001712127292 */ /* 0x000fe4000f8ec03f */
[----:B------:R-:W-:Y:S02]  /*a220*/  UIADD3 UR5, -UR4, URZ, URZ ;  /* 0x0000003f04057290 */ /* 0x000fe4000fffe13f */
[----:B------:R-:W-:Y:S02]  /*a230*/  ULOP3.LUT UR9, UR12, UR9, URZ, 0xc0, !UPT ;  /* 0x000000090c097292 */ /* 0x000fe4000f8ec03f */
[----:B------:R-:W-:-:S02]  /*a240*/  UIMAD UR4, UR13, UR4, UR18 ;  /* 0x000000040d0472a4 */ /* 0x000fc4000f8e0212 */
[----:B------:R-:W-:Y:S02]  /*a250*/  @UP0 UIMAD UR22, UR26, UR21, UR19 ;  /* 0x000000151a1602a4 */ /* 0x000fe4000f8e0213 */
[----:B------:R-:W-:Y:S01]  /*a260*/  UIMAD UR5, UR5, UR25, UR20 ;  /* 0x00000019050572a4 */ /* 0x000fe2000f8e0214 */
[----:B------:R-:W-:Y:S02]  /*a270*/  ULDC UR7, c[0x0][0x610] ;  /* 0x0001840000077ab9 */ /* 0x000fe40000000800 */
[----:B------:R-:W-:Y:S02]  /*a280*/  UIMAD UR4, UR4, UR7, UR22 ;  /* 0x00000007040472a4 */ /* 0x000fe4000f8e0216 */
[----:B------:R-:W-:-:S04]  /*a290*/  UIMAD UR5, UR5, UR8, UR9 ;  /* 0x00000008050572a4 */ /* 0x000fc8000f8e0209 */
[----:B------:R-:W-:Y:S02]  /*a2a0*/  USEL UR7, UR5, UR4, !UP0 ;  /* 0x0000000405077287 */ /* 0x000fe4000c000000 */
[----:B------:R-:W-:-:S04]  /*a2b0*/  USEL UR4, UR4, UR5, !UP0 ;  /* 0x0000000504047287 */ /* 0x000fc8000c000000 */
[----:B------:R-:W-:Y:S02]  /*a2c0*/  IMAD.U32 R2, RZ, RZ, UR7 ;  /* 0x00000007ff027e24 */ /* 0x000fe4000f8e00ff */
[----:B------:R-:W-:-:S07]  /*a2d0*/  IMAD.U32 R18, RZ, RZ, UR4 ;  /* 0x00000004ff127e24 */ /* 0x000fce000f8e00ff */
.L_x_286:
[----:B------:R-:W-:Y:S02]  /*a2e0*/  LOP3.LUT P0, RZ, R0, 0xff, RZ, 0xc0, !PT ;  /* 0x000000ff00ff7812 */ /* 0x000fe4000780c0ff */
[----:B------:R-:W-:-:S11]  /*a2f0*/  LOP3.LUT R166, R166, 0x1, RZ, 0x3c, !PT ;  /* 0x00000001a6a67812 */ /* 0x000fd600078e3cff */
[----:B------:R-:W-:Y:S05]  /*a300*/  @P0 BRA `(.L_x_289) ;  /* 0xffffff7000900947 */ /* 0x000fea000383ffff */
[----:B------:R-:W-:Y:S05]  /*a310*/  EXIT ;  /* 0x000000000000794d */ /* 0x000fea0003800000 */
.L_x_12:
[----:B------:R-:W-:-:S08]  /*a320*/  ISETP.NE.AND P0, PT, RZ, UR8, PT ;  /* 0x00000008ff007c0c */ /* 0x000fd0000bf05270 */
[----:B-----5:R-:W0:-:S00]  /*a330*/  USETMAXREG.DEALLOC.CTAPOOL 0x28 ;  /* 0x00000028000079c8 */ /* 0x020e0000080e0500 */
[----:B------:R-:W-:Y:S05]  /*a340*/  @P0 EXIT ;  /* 0x000000000000094d */ /* 0x000fea0003800000 */
[----:B0-----:R-:W-:Y:S01]  /*a350*/  LOP3.LUT P0, RZ, R5, 0xff, RZ, 0xc0, !PT ;  /* 0x000000ff05ff7812 */ /* 0x001fe2000780c0ff */
[----:B------:R-:W-:Y:S02]  /*a360*/  IMAD.MOV.U32 R8, RZ, RZ, 0x1 ;  /* 0x00000001ff087424 */ /* 0x000fe400078e00ff */
[----:B------:R-:W-:-:S10]  /*a370*/  IMAD.MOV.U32 R0, RZ, RZ, RZ ;  /* 0x000000ffff007224 */ /* 0x000fd400078e00ff */
[----:B------:R-:W-:Y:S05]  /*a380*/  @!P0 BRA `(.L_x_290) ;  /* 0x0000000c00148947 */ /* 0x000fea0003800000 */
[----:B------:R-:W-:Y:S01]  /*a390*/  LOP3.LUT P0, RZ, R4, 0x1f, RZ, 0xc0, !PT ;  /* 0x0000001f04ff7812 */ /* 0x000fe2000780c0ff */
[----:B------:R-:W-:Y:S01]  /*a3a0*/  ULDC UR5, c[0x0][0x658] ;  /* 0x0001960000057ab9 */ /* 0x000fe20000000800 */
[----:B------:R-:W-:Y:S01]  /*a3b0*/  UMOV UR6, 0xffffffff ;  /* 0xffffffff00067882 */ /* 0x000fe20000000000 */
[----:B------:R-:W-:Y:S01]  /*a3c0*/  BSSY B0, `(.L_x_290) ;  /* 0x00000c1000007945 */ /* 0x000fe20003800000 */
[----:B------:R-:W-:Y:S01]  /*a3d0*/  USHF.L.U32 UR6, UR6, UR5, URZ ;  /* 0x0000000506067299 */ /* 0x000fe2000800063f */
[C---:B------:R-:W-:Y:S01]  /*a3e0*/  ISETP.NE.AND P3, PT, R3.reuse, RZ, PT ;  /* 0x000000ff0300720c */ /* 0x040fe20003f65270 */
[----:B------:R-:W-:Y:S01]  /*a3f0*/  IMAD.MOV.U32 R9, RZ, RZ, 0x1 ;  /* 0x00000001ff097424 */ /* 0x000fe200078e00ff */
[----:B------:R-:W-:Y:S01]  /*a400*/  ISETP.NE.OR P0, PT, R3, RZ, !P0 ;  /* 0x000000ff0300720c */ /* 0x000fe20004705670 */
[----:B------:R-:W-:Y:S01]  /*a410*/  IMAD.MOV.U32 R8, RZ, RZ, 0x1 ;  /* 0x00000001ff087424 */ /* 0x000fe200078e00ff */
[----:B------:R-:W-:Y:S01]  /*a420*/  ULDC UR4, c[0x0][0x600] ;  /* 0x0001800000047ab9 */ /* 0x000fe20000000800 */
[----:B------:R-:W-:Y:S01]  /*a430*/  IMAD.MOV.U32 R0, RZ, RZ, RZ ;  /* 0x000000ffff007224 */ /* 0x000fe200078e00ff */
[----:B------:R-:W-:Y:S01]  /*a440*/  UMOV UR7, 0x1 ;  /* 0x0000000100077882 */ /* 0x000fe20000000000 */
[----:B------:R-:W-:-:S02]  /*a450*/  UIADD3 UR19, UR38, 0x1, URZ ;  /* 0x0000000126137890 */ /* 0x000fc4000fffe03f */
[----:B------:R-:W-:Y:S02]  /*a460*/  ULOP3.LUT UR22, UR41, 0x2, URZ, 0xfc, !UPT ;  /* 0x0000000229167892 */ /* 0x000fe4000f8efc3f */
[----:B------:R-:W-:Y:S02]  /*a470*/  UIADD3 UR4, UR4, -0x1, URZ ;  /* 0xffffffff04047890 */ /* 0x000fe4000fffe03f */
[----:B------:R-:W-:Y:S02]  /*a480*/  USHF.L.U32 UR5, UR7, UR5, URZ ;  /* 0x0000000507057299 */ /* 0x000fe4000800063f */
[----:B------:R-:W-:Y:S01]  /*a490*/  ULOP3.LUT UR6, URZ, UR6, URZ, 0x33, !UPT ;  /* 0x000000063f067292 */ /* 0x000fe2000f8e333f */
[----:B------:R-:W-:-:S11]  /*a4a0*/  ULDC.64 UR20, c[0x0][0x198] ;  /* 0x0000660000147ab9 */ /* 0x000fd60000000a00 */
.L_x_302:
[----:B------:R-:W-:-:S03]  /*a4b0*/  UMOV UR7, 0xffffffff ;  /* 0xffffffff00077882 */ /* 0x000fc60000000000 */
[----:B------:R-:W-:Y:S05]  /*a4c0*/  BRA.DIV UR7, `(.L_x_291) ;  /* 0x0000000e07dc7947 */ /* 0x000fea000b800000 */
[----:B------:R-:W-:-:S13]  /*a4d0*/  ELECT P6, URZ, PT ;  /* 0x00000000003f782f */ /* 0x000fda00038c0000 */
.L_x_315:
[----:B------:R-:W0:Y:S01]  /*a4e0*/  LDC R3, c[0x0][0x28c] ;  /* 0x0000a300ff037b82 */ /* 0x000e220000000800 */
[----:B------:R-:W-:Y:S01]  /*a4f0*/  BSSY B1, `(.L_x_292) ;  /* 0x0000038000017945 */ /* 0x000fe20003800000 */
[----:B0-----:R-:W-:-:S13]  /*a500*/  ISETP.LT.OR P6, PT, R3, 0x1, !P6 ;  /* 0x000000010300780c */ /* 0x001fda00077c1670 */
[----:B------:R-:W-:Y:S05]  /*a510*/  @P6 BRA `(.L_x_293) ;  /* 0x0000000000d46947 */ /* 0x000fea0003800000 */
[----:B------:R-:W-:Y:S02]  /*a520*/  IMAD.SHL.U32 R6, R2, 0x100, RZ ;  /* 0x0000010002067824 */ /* 0x000fe400078e00ff */
[----:B------:R-:W-:Y:S02]  /*a530*/  IMAD.SHL.U32 R18, R18, 0x40, RZ ;  /* 0x0000004012127824 */ /* 0x000fe400078e00ff */
[----:B------:R-:W-:Y:S02]  /*a540*/  IMAD.MOV.U32 R11, RZ, RZ, RZ ;  /* 0x000000ffff0b7224 */ /* 0x000fe400078e00ff */
[----:B------:R-:W-:Y:S02]  /*a550*/  IMAD.U32 R12, RZ, RZ, UR19 ;  /* 0x00000013ff0c7e24 */ /* 0x000fe4000f8e00ff */
[----:B------:R-:W-:Y:S02]  /*a560*/  IMAD.MOV.U32 R2, RZ, RZ, R8 ;  /* 0x000000ffff027224 */ /* 0x000fe400078e0008 */
[----:B------:R-:W-:-:S07]  /*a570*/  IMAD.MOV.U32 R3, RZ, RZ, R0 ;  /* 0x000000ffff037224 */ /* 0x000fce00078e0000 */
.L_x_297:
[----:B------:R-:W0:Y:S01]  /*a580*/  S2R R5, SR_CgaCtaId ;  /* 0x0000000000057919 */ /* 0x000e220000008800 */
[----:B------:R-:W-:-:S04]  /*a590*/  MOV R4, 0x400 ;  /* 0x0000040000047802 */ /* 0x000fc80000000f00 */
[----:B0-----:R-:W-:Y:S02]  /*a5a0*/  LEA R10, R5, R4, 0x18 ;  /* 0x00000004050a7211 */ /* 0x001fe400078ec0ff */
[----:B------:R-:W-:Y:S01]  /*a5b0*/  SHF.L.U32 R4, R2, 0x1f, RZ ;  /* 0x0000001f02047819 */ /* 0x000fe200000006ff */
[----:B------:R-:W0:Y:S02]  /*a5c0*/  @!P3 LDC R5, c[0x0][0x500] ;  /* 0x00014000ff05bb82 */ /* 0x000e240000000800 */
[----:B------:R-:W-:-:S04]  /*a5d0*/  IMAD R7, R3, 0x8, R10 ;  /* 0x0000000803077824 */ /* 0x000fc800078e020a */
[----:B------:R-:W1:Y:S02]  /*a5e0*/  SYNCS.PHASECHK.TRANS64.TRYWAIT P1, [R7+URZ+0x20], R4 ;  /* 0x00002004070075a7 */ /* 0x000e64000802017f */
[----:B-1----:R-:W-:Y:S05]  /*a5f0*/  @!P1 BRA `(.L_x_294) ;  /* 0x0000000c00b09947 */ /* 0x002fea0003800000 */
.L_x_316:
[----:B------:R-:W-:Y:S01]  /*a600*/  UPRMT UR7, UR22, 0x9910, URZ ;  /* 0x0000991016077896 */ /* 0x000fe2000800003f */
[----:B0-----:R0:W-:Y:S03]  /*a610*/  @!P3 SYNCS.ARRIVE.TRANS64 RZ, [R7+URZ], R5 ;  /* 0x0000000507ffb9a7 */ /* 0x0011e6000800003f */
[----:B------:R-:W-:-:S06]  /*a620*/  UISETP.NE.AND UP0, UPT, UR7, 0x2, UPT ;  /* 0x000000020700788c */ /* 0x000fcc000bf05270 */
[----:B------:R-:W-:-:S13]  /*a630*/  PLOP3.LUT P1, PT, PT, PT, UP0, 0x80, 0x0 ;  /* 0x000000000000781c */ /* 0x000fda0003f2f008 */
[----:B0-----:R-:W-:Y:S05]  /*a640*/  @P1 BRA `(.L_x_295) ;  /* 0x0000000000041947 */ /* 0x001fea0003800000 */
[----:B------:R-:W-:Y:S01]  /*a650*/  BPT.TRAP 0x1 ;  /* 0x000000040000795c */ /* 0x000fe20000300000 */
.L_x_295:
[----:B------:R-:W-:Y:S05]  /*a660*/  @P0 BRA `(.L_x_296) ;  /* 0x0000000000040947 */ /* 0x000fea0003800000 */
[----:B------:R-:W-:Y:S01]  /*a670*/  BPT.TRAP 0x1 ;  /* 0x000000040000795c */ /* 0x000fe20000300000 */
.L_x_296:
[--C-:B-1----:R-:W-:Y:S01]  /*a680*/  IMAD R4, R3, 0x1000, R10.reuse ;  /* 0x0000100003047824 */ /* 0x102fe200078e020a */
[----:B------:R-:W-:Y:S01]  /*a690*/  R2UR UR9, R7 ;  /* 0x00000000070972ca */ /* 0x000fe200000e0000 */
[C---:B------:R-:W-:Y:S01]  /*a6a0*/  IMAD R10, R3.reuse, 0x4000, R10 ;  /* 0x00004000030a7824 */ /* 0x040fe200078e020a */
[----:B------:R-:W-:Y:S01]  /*a6b0*/  UIADD3 UR14, UP0, UR20, 0xf0, URZ ;  /* 0x000000f0140e7890 */ /* 0x000fe2000ff1e03f */
[----:B------:R-:W-:Y:S01]  /*a6c0*/  VIADD R12, R12, 0xffffffff ;  /* 0xffffffff0c0c7836 */ /* 0x000fe20000000000 */
[----:B------:R-:W-:Y:S01]  /*a6d0*/  R2UR UR7, R4 ;  /* 0x00000000040772ca */ /* 0x000fe200000e0000 */
[----:B------:R-:W-:Y:S01]  /*a6e0*/  UIADD3 UR24, UP1, UR20, 0x1f0, URZ ;  /* 0x000001f014187890 */ /* 0x000fe2000ff3e03f */
[----:B------:R-:W-:Y:S01]  /*a6f0*/  R2UR UR8, R10 ;  /* 0x000000000a0872ca */ /* 0x000fe200000e0000 */
[----:B------:R-:W-:Y:S01]  /*a700*/  UIADD3.X UR15, URZ, UR21, URZ, UP0, !UPT ;  /* 0x000000153f0f7290 */ /* 0x000fe200087fe43f */
[----:B------:R-:W-:Y:S01]  /*a710*/  R2UR UR11, R18 ;  /* 0x00000000120b72ca */ /* 0x000fe200000e0000 */
[----:B------:R-:W-:Y:S01]  /*a720*/  VIADD R3, R3, 0x1 ;  /* 0x0000000103037836 */ /* 0x000fe20000000000 */
[----:B------:R-:W-:Y:S01]  /*a730*/  R2UR UR10, R11 ;  /* 0x000000000b0a72ca */ /* 0x000fe200000e0000 */
[----:B------:R-:W-:Y:S01]  /*a740*/  UIADD3.X UR25, URZ, UR21, URZ, UP1, !UPT ;  /* 0x000000153f197290 */ /* 0x000fe20008ffe43f */
[----:B------:R-:W-:Y:S01]  /*a750*/  R2UR UR12, R19 ;  /* 0x00000000130c72ca */ /* 0x000fe200000e0000 */
[----:B------:R-:W-:Y:S01]  /*a760*/  UMOV UR16, 0x0 ;  /* 0x0000000000107882 */ /* 0x000fe20000000000 */
[----:B------:R-:W-:Y:S01]  /*a770*/  R2UR UR18, R6 ;  /* 0x00000000061272ca */ /* 0x000fe200000e0000 */
[----:B------:R-:W-:Y:S01]  /*a780*/  UMOV UR17, 0x10000000 ;  /* 0x1000000000117882 */ /* 0x000fe20000000000 */
[----:B------:R-:W-:Y:S01]  /*a790*/  ISETP.GT.AND P2, PT, R12, 0x1, PT ;  /* 0x000000010c00780c */ /* 0x000fe20003f44270 */
[----:B------:R-:W-:Y:S01]  /*a7a0*/  UIADD3 UR7, UR7, 0x180, URZ ;  /* 0x0000018007077890 */ /* 0x000fe2000fffe03f */
[----:B------:R-:W-:Y:S01]  /*a7b0*/  ISETP.NE.AND P1, PT, R3, 0x4, PT ;  /* 0x000000040300780c */ /* 0x000fe20003f25270 */
[----:B------:R-:W-:Y:S01]  /*a7c0*/  UIADD3 UR13, UR8, 0x4180, URZ ;  /* 0x00004180080d7890 */ /* 0x000fe2000fffe03f */
[----:B------:R-:W-:-:S02]  /*a7d0*/  VIADD R11, R11, 0x20 ;  /* 0x000000200b0b7836 */ /* 0x000fc40000000000 */
[----:B------:R-:W-:Y:S02]  /*a7e0*/  SEL R5, RZ, 0x1, P1 ;  /* 0x00000001ff057807 */ /* 0x000fe40000800000 */
[----:B------:R-:W-:Y:S01]  /*a7f0*/  UMOV UR8, UR7 ;  /* 0x0000000700087c82 */ /* 0x000fe20008000000 */
[----:B------:R-:W-:Y:S01]  /*a800*/  SEL R3, R3, RZ, P1 ;  /* 0x000000ff03037207 */ /* 0x000fe20000800000 */
[----:B------:R0:W-:Y:S01]  /*a810*/  UTMALDG.3D [UR8], [UR14], desc[UR16] ;  /* 0x000010080e0075b4 */ /* 0x0001e20008011000 */
[----:B------:R-:W-:Y:S01]  /*a820*/  LOP3.LUT R2, R2, R5, RZ, 0x3c, !PT ;  /* 0x0000000502027212 */ /* 0x000fe200078e3cff */
[----:B0-----:R-:W-:Y:S01]  /*a830*/  UMOV UR8, UR13 ;  /* 0x0000000d00087c82 */ /* 0x001fe20008000000 */
[----:B------:R-:W-:Y:S02]  /*a840*/  UMOV UR11, UR18 ;  /* 0x00000012000b7c82 */ /* 0x000fe40008000000 */
[----:B------:R0:W-:Y:S02]  /*a850*/  UTMALDG.3D [UR8], [UR24], desc[UR16] ;  /* 0x00001008180075b4 */ /* 0x0001e40008011000 */
[----:B0-----:R-:W-:Y:S05]  /*a860*/  @P2 BRA `(.L_x_297) ;  /* 0xfffffffc00442947 */ /* 0x001fea000383ffff */
.L_x_293:
[----:B------:R-:W-:Y:S05]  /*a870*/  BSYNC B1 ;  /* 0x0000000000017941 */ /* 0x000fea0003800000 */
.L_x_292:
[----:B------:R-:W-:Y:S01]  /*a880*/  LOP3.LUT P4, RZ, R9, 0xff, RZ, 0xc0, !PT ;  /* 0x000000ff09ff7812 */ /* 0x000fe2000788c0ff */
[----:B------:R-:W-:Y:S01]  /*a890*/  VIADD R0, R0, UR38 ;  /* 0x0000002600007c36 */ /* 0x000fe20008000000 */
[----:B------:R-:W-:Y:S01]  /*a8a0*/  ULDC.64 UR8, c[0x0][0x650] ;  /* 0x0001940000087ab9 */ /* 0x000fe20000000a00 */
[----:B------:R-:W-:Y:S01]  /*a8b0*/  BSSY B1, `(.L_x_298) ;  /* 0x000006f000017945 */ /* 0x000fe20003800000 */
[----:B------:R-:W-:Y:S01]  /*a8c0*/  IMAD.MOV.U32 R18, RZ, RZ, -0x1 ;  /* 0xffffffffff127424 */ /* 0x000fe200078e00ff */
[----:B------:R-:W-:Y:S01]  /*a8d0*/  PRMT R9, RZ, 0x7610, R9 ;  /* 0x00007610ff097816 */ /* 0x000fe20000000009 */
[----:B------:R-:W-:Y:S01]  /*a8e0*/  IMAD.MOV.U32 R19, RZ, RZ, -0x1 ;  /* 0xffffffffff137424 */ /* 0x000fe200078e00ff */
[C---:B------:R-:W-:Y:S02]  /*a8f0*/  ISETP.GT.U32.AND P1, PT, R0.reuse, 0x3, PT ;  /* 0x000000030000780c */ /* 0x040fe40003f24070 */
[----:B------:R-:W-:Y:S02]  /*a900*/  SHF.R.U32.HI R2, RZ, 0x2, R0 ;  /* 0x00000002ff027819 */ /* 0x000fe40000011600 */
[----:B------:R-:W-:-:S02]  /*a910*/  LOP3.LUT R0, R0, 0x3, RZ, 0xc0, !PT ;  /* 0x0000000300007812 */ /* 0x000fc400078ec0ff */
[----:B------:R-:W0:Y:S01]  /*a920*/  @P4 S2R R4, SR_CgaCtaId ;  /* 0x0000000000044919 */ /* 0x000e220000008800 */
[----:B------:R-:W-:Y:S02]  /*a930*/  @P4 MOV R3, 0x400 ;  /* 0x0000040000034802 */ /* 0x000fe40000000f00 */
[----:B------:R-:W-:-:S04]  /*a940*/  LOP3.LUT R2, R2, 0x1, RZ, 0xc0, !PT ;  /* 0x0000000102027812 */ /* 0x000fc800078ec0ff */
[----:B------:R-:W-:Y:S02]  /*a950*/  ISETP.NE.U32.AND P2, PT, R2, 0x1, PT ;  /* 0x000000010200780c */ /* 0x000fe40003f45070 */
[----:B0-----:R-:W-:Y:S01]  /*a960*/  @P4 LEA R3, R4, R3, 0x18 ;  /* 0x0000000304034211 */ /* 0x001fe200078ec0ff */
[----:B------:R-:W-:-:S03]  /*a970*/  IMAD.U32 R4, RZ, RZ, UR38 ;  /* 0x00000026ff047e24 */ /* 0x000fc6000f8e00ff */
[----:B------:R0:W-:Y:S01]  /*a980*/  @P4 SYNCS.ARRIVE.TRANS64.A1T0 RZ, [R3+URZ+0x78], RZ ;  /* 0x000078ff03ff49a7 */ /* 0x0001e2000810003f */
[----:B------:R-:W-:Y:S02]  /*a990*/  IADD3 R16, P4, R16, UR36, RZ ;  /* 0x0000002410107c10 */ /* 0x000fe4000ff9e0ff */
[----:B------:R-:W-:Y:S02]  /*a9a0*/  ISETP.LT.U32.AND P1, PT, R4, 0x4, P1 ;  /* 0x000000040400780c */ /* 0x000fe40000f21070 */
[----:B------:R-:W-:Y:S02]  /*a9b0*/  IADD3.X R17, R17, UR40, RZ, P4, !PT ;  /* 0x0000002811117c10 */ /* 0x000fe4000a7fe4ff */
[----:B------:R-:W-:Y:S02]  /*a9c0*/  ISETP.GE.U32.AND P4, PT, R16, UR8, PT ;  /* 0x0000000810007c0c */ /* 0x000fe4000bf86070 */
[----:B0-----:R-:W-:Y:S02]  /*a9d0*/  SEL R3, RZ, 0x1, !P1 ;  /* 0x00000001ff037807 */ /* 0x001fe40004800000 */
[----:B------:R-:W-:-:S02]  /*a9e0*/  ISETP.GE.U32.AND.EX P1, PT, R17, UR9, PT, P4 ;  /* 0x0000000911007c0c */ /* 0x000fc4000bf26140 */
[----:B------:R-:W-:-:S04]  /*a9f0*/  ISETP.GT.U32.AND P2, PT, R4, 0x3, !P2 ;  /* 0x000000030400780c */ /* 0x000fc80005744070 */
[----:B------:R-:W-:-:S04]  /*aa00*/  SEL R2, RZ, 0x1, !P2 ;  /* 0x00000001ff027807 */ /* 0x000fc80005000000 */
[--C-:B------:R-:W-:Y:S01]  /*aa10*/  LOP3.LUT R8, R2, R8, R3.reuse, 0x96, !PT ;  /* 0x0000000802087212 */ /* 0x100fe200078e9603 */
[----:B------:R-:W-:Y:S01]  /*aa20*/  IMAD.MOV.U32 R2, RZ, RZ, -0x1 ;  /* 0xffffffffff027424 */ /* 0x000fe200078e00ff */
[----:B------:R-:W-:Y:S01]  /*aa30*/  PRMT R3, RZ, 0x7610, R3 ;  /* 0x00007610ff037816 */ /* 0x000fe20000000003 */
[----:B------:R-:W-:Y:S06]  /*aa40*/  @P1 BRA `(.L_x_299) ;  /* 0x0000000400541947 */ /* 0x000fec0003800000 */
[----:B------:R-:W0:Y:S01]  /*aa50*/  S2UR UR7, SR_CTAID.X ;  /* 0x00000000000779c3 */ /* 0x000e220000002500 */
[----:B------:R-:W-:Y:S01]  /*aa60*/  ULDC.64 UR8, c[0x0][0x628] ;  /* 0x00018a0000087ab9 */ /* 0x000fe20000000a00 */
[----:B------:R-:W-:Y:S01]  /*aa70*/  ULDC UR10, c[0x0][0x150] ;  /* 0x00005400000a7ab9 */ /* 0x000fe20000000800 */
[----:B------:R-:W-:Y:S01]  /*aa80*/  ISETP.NE.U32.AND P1, PT, RZ, UR8, PT ;  /* 0x00000008ff007c0c */ /* 0x000fe2000bf25070 */
[----:B------:R-:W-:Y:S01]  /*aa90*/  ULDC UR11, c[0x0][0x630] ;  /* 0x00018c00000b7ab9 */ /* 0x000fe20000000800 */
[----:B------:R-:W-:Y:S01]  /*aaa0*/  ULDC UR13, c[0x0][0x154] ;  /* 0x00005500000d7ab9 */ /* 0x000fe20000000800 */
[----:B------:R-:W-:Y:S01]  /*aab0*/  IMAD.MOV.U32 R2, RZ, RZ, R16 ;  /* 0x000000ffff027224 */ /* 0x000fe200078e0010 */
[----:B------:R-:W-:Y:S01]  /*aac0*/  ISETP.NE.AND.EX P1, PT, RZ, UR9, PT, P1 ;  /* 0x00000009ff007c0c */ /* 0x000fe2000bf25310 */
[----:B------:R-:W1:Y:S01]  /*aad0*/  S2UR UR12, SR_CTAID.Y ;  /* 0x00000000000c79c3 */ /* 0x000e620000002600 */
[----:B0-----:R-:W-:-:S05]  /*aae0*/  I2FP.F32.U32 R3, UR7 ;  /* 0x0000000700037c45 */ /* 0x001fca0008201000 */
[----:B------:R-:W-:Y:S01]  /*aaf0*/  FMUL R10, R3, UR10 ;  /* 0x0000000a030a7c20 */ /* 0x000fe20008400000 */
[----:B------:R-:W-:-:S05]  /*ab00*/  IMAD.MOV.U32 R3, RZ, RZ, R17 ;  /* 0x000000ffff037224 */ /* 0x000fca00078e0011 */
[----:B------:R-:W-:Y:S05]  /*ab10*/  @!P1 BRA `(.L_x_300) ;  /* 0x0000000000289947 */ /* 0x000fea0003800000 */
[----:B------:R-:W-:Y:S02]  /*ab20*/  ULDC UR10, c[0x0][0x634] ;  /* 0x00018d00000a7ab9 */ /* 0x000fe40000000800 */
[----:B------:R-:W-:-:S05]  /*ab30*/  IADD3 R7, P1, R16, UR10, RZ ;  /* 0x0000000a10077c10 */ /* 0x000fca000ff3e0ff */
[----:B------:R-:W-:-:S04]  /*ab40*/  IMAD.X R11, RZ, RZ, R17, P1 ;  /* 0x000000ffff0b7224 */ /* 0x000fc800008e0611 */
[----:B------:R-:W-:-:S04]  /*ab50*/  IMAD.WIDE.U32 R4, R11, UR8, RZ ;  /* 0x000000080b047c25 */ /* 0x000fc8000f8e00ff */
[----:B------:R-:W-:-:S04]  /*ab60*/  IMAD.WIDE.U32 R4, P1, R7, UR9, R4 ;  /* 0x0000000907047c25 */ /* 0x000fc8000f820004 */
[----:B------:R-:W-:-:S04]  /*ab70*/  IMAD.WIDE.U32 R6, R7, UR8, RZ ;  /* 0x0000000807067c25 */ /* 0x000fc8000f8e00ff */
[----:B------:R-:W-:Y:S01]  /*ab80*/  IMAD.X R3, RZ, RZ, RZ, P1 ;  /* 0x000000ffff037224 */ /* 0x000fe200008e06ff */
[----:B------:R-:W-:Y:S01]  /*ab90*/  IADD3 RZ, P1, R7, R4, RZ ;  /* 0x0000000407ff7210 */ /* 0x000fe20007f3e0ff */
[----:B------:R-:W-:-:S04]  /*aba0*/  IMAD.MOV.U32 R2, RZ, RZ, R5 ;  /* 0x000000ffff027224 */ /* 0x000fc800078e0005 */
[----:B------:R-:W-:-:S08]  /*abb0*/  IMAD.WIDE.U32.X R2, R11, UR9, R2, P1 ;  /* 0x000000090b027c25 */ /* 0x000fd000088e0402 */
.L_x_300:
[--C-:B------:R-:W-:Y:S01]  /*abc0*/  SHF.R.U64 R19, R2, UR11, R3.reuse ;  /* 0x0000000b02137c19 */ /* 0x100fe20008001203 */
[----:B------:R-:W0:Y:S01]  /*abd0*/  F2I.U32.TRUNC.NTZ R10, R10 ;  /* 0x0000000a000a7305 */ /* 0x000e22000020f000 */
[----:B------:R-:W-:Y:S01]  /*abe0*/  SHF.R.U32.HI R2, RZ, UR11, R3 ;  /* 0x0000000bff027c19 */ /* 0x000fe20008011603 */
[----:B------:R-:W-:Y:S01]  /*abf0*/  ULDC.64 UR8, c[0x0][0x620] ;  /* 0x0001880000087ab9 */ /* 0x000fe20000000a00 */
[----:B------:R-:W-:Y:S01]  /*ac00*/  IADD3 R5, P1, RZ, -R19, RZ ;  /* 0x80000013ff057210 */ /* 0x000fe20007f3e0ff */
[----:B------:R-:W-:Y:S01]  /*ac10*/  ULDC.64 UR14, c[0x0][0x640] ;  /* 0x00019000000e7ab9 */ /* 0x000fe20000000a00 */
[----:B-1----:R-:W-:Y:S01]  /*ac20*/  I2FP.F32.U32 R4, UR12 ;  /* 0x0000000c00047c45 */ /* 0x002fe20008201000 */
[----:B------:R-:W1:Y:S01]  /*ac30*/  LDC R15, c[0x0][0x610] ;  /* 0x00018400ff0f7b82 */ /* 0x000e620000000800 */
[----:B------:R-:W-:Y:S01]  /*ac40*/  ULDC UR11, c[0x0][0x658] ;  /* 0x00019600000b7ab9 */ /* 0x000fe20000000800 */
[----:B------:R-:W-:Y:S01]  /*ac50*/  IMAD.X R2, RZ, RZ, ~R2, P1 ;  /* 0x000000ffff027224 */ /* 0x000fe200008e0e02 */
[----:B------:R-:W-:Y:S01]  /*ac60*/  ISETP.NE.U32.AND P1, PT, RZ, UR14, PT ;  /* 0x0000000eff007c0c */ /* 0x000fe2000bf25070 */
[----:B------:R-:W-:Y:S01]  /*ac70*/  FMUL R6, R4, UR13 ;  /* 0x0000000d04067c20 */ /* 0x000fe20008400000 */
[----:B------:R-:W-:Y:S01]  /*ac80*/  ULDC UR13, c[0x0][0x648] ;  /* 0x00019200000d7ab9 */ /* 0x000fe20000000800 */
[----:B------:R-:W-:Y:S01]  /*ac90*/  IMAD R4, R2, UR8, RZ ;  /* 0x0000000802047c24 */ /* 0x000fe2000f8e02ff */
[----:B------:R-:W-:Y:S01]  /*aca0*/  ISETP.NE.AND.EX P1, PT, RZ, UR15, PT, P1 ;  /* 0x0000000fff007c0c */ /* 0x000fe2000bf25310 */
[C---:B------:R-:W-:Y:S01]  /*acb0*/  IMAD.WIDE.U32 R2, R5.reuse, UR8, R16 ;  /* 0x0000000805027c25 */ /* 0x040fe2000f8e0010 */
[----:B0-----:R-:W-:Y:S01]  /*acc0*/  R2UR UR8, R10 ;  /* 0x000000000a0872ca */ /* 0x001fe200000e0000 */
[----:B------:R-:W0:Y:S02]  /*acd0*/  F2I.U32.TRUNC.NTZ R6, R6 ;  /* 0x0000000600067305 */ /* 0x000e24000020f000 */
[----:B------:R-:W-:Y:S01]  /*ace0*/  IMAD R5, R5, UR9, R4 ;  /* 0x0000000905057c24 */ /* 0x000fe2000f8e0204 */
[----:B------:R-:W-:-:S03]  /*acf0*/  ULDC UR9, c[0x0][0x618] ;  /* 0x0001860000097ab9 */ /* 0x000fc60000000800 */
[----:B------:R-:W-:-:S05]  /*ad00*/  IMAD.IADD R3, R3, 0x1, R5 ;  /* 0x0000000103037824 */ /* 0x000fca00078e0205 */
[--C-:B------:R-:W-:Y:S02]  /*ad10*/  SHF.R.U64 R10, R2, UR9, R3.reuse ;  /* 0x00000009020a7c19 */ /* 0x100fe40008001203 */
[----:B------:R-:W-:Y:S01]  /*ad20*/  SHF.R.U32.HI R3, RZ, UR9, R3 ;  /* 0x00000009ff037c19 */ /* 0x000fe20008011603 */
[----:B------:R-:W-:Y:S01]  /*ad30*/  ULDC UR9, c[0x0][0x608] ;  /* 0x0001820000097ab9 */ /* 0x000fe20000000800 */
[----:B0-----:R-:W-:Y:S02]  /*ad40*/  R2UR UR10, R6 ;  /* 0x00000000060a72ca */ /* 0x001fe400000e0000 */
[--C-:B------:R-:W-:Y:S02]  /*ad50*/  SHF.R.U64 R12, R10, UR9, R3.reuse ;  /* 0x000000090a0c7c19 */ /* 0x100fe40008001203 */
[----:B------:R-:W-:Y:S01]  /*ad60*/  SHF.R.U32.HI R3, RZ, UR9, R3 ;  /* 0x00000009ff037c19 */ /* 0x000fe20008011603 */
[----:B------:R-:W-:-:S03]  /*ad70*/  UIADD3 UR9, -UR8, URZ, URZ ;  /* 0x0000003f08097290 */ /* 0x000fc6000fffe13f */
[--C-:B------:R-:W-:Y:S01]  /*ad80*/  SHF.R.U64 R13, R12, UR11, R3.reuse ;  /* 0x0000000b0c0d7c19 */ /* 0x100fe20008001203 */
[----:B------:R-:W-:Y:S01]  /*ad90*/  ULDC UR8, c[0x0][0x144] ;  /* 0x0000510000087ab9 */ /* 0x000fe20000000800 */
[----:B------:R-:W-:-:S03]  /*ada0*/  SHF.R.U32.HI R3, RZ, UR11, R3 ;  /* 0x0000000bff037c19 */ /* 0x000fc60008011603 */
[----:B------:R-:W-:Y:S01]  /*adb0*/  IMAD.MOV.U32 R2, RZ, RZ, R13 ;  /* 0x000000ffff027224 */ /* 0x000fe200078e000d */
[----:B------:R-:W-:Y:S06]  /*adc0*/  @!P1 BRA `(.L_x_301) ;  /* 0x0000000000289947 */ /* 0x000fec0003800000 */
        /* <DEDUP_REMOVED lines=10> */
.L_x_301:
[----:B------:R-:W-:Y:S01]  /*ae70*/  UISETP.NE.AND UP0, UPT, UR39, URZ, UPT ;  /* 0x0000003f2700728c */ /* 0x000fe2000bf05270 */
[----:B------:R-:W-:Y:S01]  /*ae80*/  SHF.R.U64 R3, R2, UR13, R3 ;  /* 0x0000000d02037c19 */ /* 0x000fe20008001203 */
[----:B------:R-:W-:Y:S01]  /*ae90*/  UIADD3 UR10, -UR10, URZ, URZ ;  /* 0x0000003f0a0a7290 */ /* 0x000fe2000fffe13f */
[----:B------:R-:W-:Y:S01]  /*aea0*/  LOP3.LUT R2, R12, UR6, RZ, 0xc0, !PT ;  /* 0x000000060c027c12 */ /* 0x000fe2000f8ec0ff */
[----:B------:R-:W-:Y:S01]  /*aeb0*/  UIMAD UR7, UR8, UR9, UR7 ;  /* 0x00000009080772a4 */ /* 0x000fe2000f8e0207 */
[----:B------:R-:W-:Y:S01]  /*aec0*/  LOP3.LUT R5, R10, UR4, RZ, 0xc0, !PT ;  /* 0x000000040a057c12 */ /* 0x000fe2000f8ec0ff */
[----:B------:R-:W-:Y:S01]  /*aed0*/  IMAD.MOV R4, RZ, RZ, -R3 ;  /* 0x000000ffff047224 */ /* 0x000fe200078e0a03 */
[----:B------:R-:W-:Y:S01]  /*aee0*/  ULDC UR8, c[0x0][0x148] ;  /* 0x0000520000087ab9 */ /* 0x000fe20000000800 */
[----:B------:R-:W-:Y:S01]  /*aef0*/  IMAD R18, R3, UR5, R2 ;  /* 0x0000000503127c24 */ /* 0x000fe2000f8e0202 */
[----:B------:R-:W-:Y:S01]  /*af00*/  PLOP3.LUT P1, PT, PT, PT, UP0, 0x80, 0x0 ;  /* 0x000000000000781c */ /* 0x000fe20003f2f008 */
[----:B------:R-:W-:Y:S01]  /*af10*/  IMAD.MOV.U32 R3, RZ, RZ, 0x1 ;  /* 0x00000001ff037424 */ /* 0x000fe200078e00ff */
[----:B------:R-:W-:-:S03]  /*af20*/  @UP0 UIMAD UR7, UR8, UR10, UR12 ;  /* 0x0000000a080702a4 */ /* 0x000fc6000f8e020c */
[----:B------:R-:W-:Y:S02]  /*af30*/  ULDC UR8, c[0x0][0x638] ;  /* 0x00018e0000087ab9 */ /* 0x000fe40000000800 */
[----:B------:R-:W-:Y:S02]  /*af40*/  IMAD R2, R4, UR8, R13 ;  /* 0x0000000804027c24 */ /* 0x000fe4000f8e020d */
[----:B-1----:R-:W-:Y:S01]  /*af50*/  IMAD R18, R18, R15, UR7 ;  /* 0x0000000712127e24 */ /* 0x002fe2000f8e020f */
[----:B------:R-:W-:Y:S02]  /*af60*/  ULDC UR7, c[0x0][0x600] ;  /* 0x0001800000077ab9 */ /* 0x000fe40000000800 */
[----:B------:R-:W-:-:S05]  /*af70*/  IMAD R5, R2, UR7, R5 ;  /* 0x0000000702057c24 */ /* 0x000fca000f8e0205 */
[----:B------:R-:W-:Y:S02]  /*af80*/  SEL R2, R5, R18, !P1 ;  /* 0x0000001205027207 */ /* 0x000fe40004800000 */
[----:B------:R-:W-:-:S07]  /*af90*/  SEL R18, R18, R5, !P1 ;  /* 0x0000000512127207 */ /* 0x000fce0004800000 */
.L_x_299:
[----:B------:R-:W-:Y:S05]  /*afa0*/  BSYNC B1 ;  /* 0x0000000000017941 */ /* 0x000fea0003800000 */
.L_x_298:
[----:B------:R-:W-:-:S13]  /*afb0*/  LOP3.LUT P1, RZ, R3, 0xff, RZ, 0xc0, !PT ;  /* 0x000000ff03ff7812 */ /* 0x000fda000782c0ff */
[----:B------:R-:W-:Y:S05]  /*afc0*/  @P1 BRA `(.L_x_302) ;  /* 0xfffffff400381947 */ /* 0x000fea000383ffff */
[----:B------:R-:W-:Y:S05]  /*afd0*/  BSYNC B0 ;  /* 0x0000000000007941 */ /* 0x000fea0003800000 */
.L_x_290:
[----:B------:R-:W-:-:S03]  /*afe0*/  UMOV UR7, 0xffffffff ;  /* 0xffffffff00077882 */ /* 0x000fc60000000000 */
[----:B------:R-:W-:Y:S05]  /*aff0*/  BRA.DIV UR7, `(.L_x_303) ;  /* 0x0000000607447947 */ /* 0x000fea000b800000 */
[----:B------:R-:W-:-:S13]  /*b000*/  ELECT P6, URZ, PT ;  /* 0x00000000003f782f */ /* 0x000fda00038c0000 */
.L_x_319:
[----:B------:R-:W-:Y:S04]  /*b010*/  BSSY B0, `(.L_x_304) ;  /* 0x000002c000007945 */ /* 0x000fe80003800000 */
[----:B------:R-:W-:Y:S05]  /*b020*/  @!P6 BRA `(.L_x_305) ;  /* 0x0000000000a8e947 */ /* 0x000fea0003800000 */
[----:B------:R-:W-:-:S04]  /*b030*/  ULOP3.LUT UR7, UR41, 0x2, URZ, 0xfc, !UPT ;  /* 0x0000000229077892 */ /* 0x000fc8000f8efc3f */
[----:B------:R-:W-:-:S06]  /*b040*/  UISETP.NE.AND UP0, UPT, UR7, 0x3, UPT ;  /* 0x000000030700788c */ /* 0x000fcc000bf05270 */
[----:B------:R-:W-:-:S13]  /*b050*/  PLOP3.LUT P0, PT, PT, PT, UP0, 0x80, 0x0 ;  /* 0x000000000000781c */ /* 0x000fda0003f0f008 */
[----:B------:R-:W-:Y:S05]  /*b060*/  @!P0 BRA `(.L_x_306) ;  /* 0x0000000000048947 */ /* 0x000fea0003800000 */
[----:B------:R-:W-:Y:S01]  /*b070*/  BPT.TRAP 0x1 ;  /* 0x000000040000795c */ /* 0x000fe20000300000 */
.L_x_306:
[----:B------:R-:W0:Y:S01]  /*b080*/  S2R R3, SR_CgaCtaId ;  /* 0x0000000000037919 */ /* 0x000e220000008800 */
[----:B------:R-:W-:-:S04]  /*b090*/  MOV R2, 0x400 ;  /* 0x0000040000027802 */ /* 0x000fc80000000f00 */
[----:B0-----:R-:W-:Y:S02]  /*b0a0*/  LEA R3, R3, R2, 0x18 ;  /* 0x0000000203037211 */ /* 0x001fe400078ec0ff */
[----:B------:R-:W-:-:S03]  /*b0b0*/  SHF.L.U32 R2, R8, 0x1f, RZ ;  /* 0x0000001f08027819 */ /* 0x000fc600000006ff */
[----:B------:R-:W-:-:S04]  /*b0c0*/  VIADD R3, R3, 0x20 ;  /* 0x0000002003037836 */ /* 0x000fc80000000000 */
[C---:B------:R-:W-:Y:S02]  /*b0d0*/  IMAD R7, R0.reuse, 0x8, R3 ;  /* 0x0000000800077824 */ /* 0x040fe400078e0203 */
[----:B------:R-:W-:Y:S02]  /*b0e0*/  VIADD R0, R0, 0x1 ;  /* 0x0000000100007836 */ /* 0x000fe40000000000 */
[----:B------:R-:W0:Y:S03]  /*b0f0*/  SYNCS.PHASECHK.TRANS64.TRYWAIT P0, [R7+URZ], R2 ;  /* 0x00000002070075a7 */ /* 0x000e26000800017f */
[----:B------:R-:W-:-:S04]  /*b100*/  ISETP.NE.AND P1, PT, R0, 0x4, PT ;  /* 0x000000040000780c */ /* 0x000fc80003f25270 */
[----:B------:R-:W-:Y:S02]  /*b110*/  SEL R5, RZ, 0x1, P1 ;  /* 0x00000001ff057807 */ /* 0x000fe40000800000 */
[----:B------:R-:W-:Y:S02]  /*b120*/  SEL R0, R0, RZ, P1 ;  /* 0x000000ff00007207 */ /* 0x000fe40000800000 */
[----:B------:R-:W-:-:S03]  /*b130*/  LOP3.LUT R5, R8, R5, RZ, 0x3c, !PT ;  /* 0x0000000508057212 */ /* 0x000fc600078e3cff */
[----:B------:R-:W-:Y:S01]  /*b140*/  IMAD R9, R0, 0x8, R3 ;  /* 0x0000000800097824 */ /* 0x000fe200078e0203 */
[----:B------:R-:W-:Y:S01]  /*b150*/  SHF.L.U32 R4, R5, 0x1f, RZ ;  /* 0x0000001f05047819 */ /* 0x000fe200000006ff */
[----:B0-----:R-:W-:Y:S06]  /*b160*/  @!P0 BRA `(.L_x_307) ;  /* 0x0000000400088947 */ /* 0x001fec0003800000 */
.L_x_320:
[----:B------:R-:W1:Y:S01]  /*b170*/  SYNCS.PHASECHK.TRANS64.TRYWAIT P0, [R9+URZ], R4 ;  /* 0x00000004090075a7 */ /* 0x000e62000800017f */
[----:B------:R-:W-:-:S05]  /*b180*/  VIADD R0, R0, 0x1 ;  /* 0x0000000100007836 */ /* 0x000fca0000000000 */
[----:B------:R-:W-:-:S04]  /*b190*/  ISETP.NE.AND P1, PT, R0, 0x4, PT ;  /* 0x000000040000780c */ /* 0x000fc80003f25270 */
[----:B0-----:R-:W-:Y:S02]  /*b1a0*/  SEL R2, RZ, 0x1, P1 ;  /* 0x00000001ff027807 */ /* 0x001fe40000800000 */
[----:B------:R-:W-:Y:S02]  /*b1b0*/  SEL R0, R0, RZ, P1 ;  /* 0x000000ff00007207 */ /* 0x000fe40000800000 */
[----:B------:R-:W-:-:S03]  /*b1c0*/  LOP3.LUT R7, R5, R2, RZ, 0x3c, !PT ;  /* 0x0000000205077212 */ /* 0x000fc600078e3cff */
[----:B------:R-:W-:Y:S01]  /*b1d0*/  IMAD R6, R0, 0x8, R3 ;  /* 0x0000000800067824 */ /* 0x000fe200078e0203 */
[----:B------:R-:W-:Y:S01]  /*b1e0*/  SHF.L.U32 R5, R7, 0x1f, RZ ;  /* 0x0000001f07057819 */ /* 0x000fe200000006ff */
[----:B-1----:R-:W-:Y:S06]  /*b1f0*/  @!P0 BRA `(.L_x_308) ;  /* 0x0000000000f88947 */ /* 0x002fec0003800000 */
.L_x_321:
[----:B------:R-:W1:Y:S01]  /*b200*/  SYNCS.PHASECHK.TRANS64.TRYWAIT P0, [R6+URZ], R5 ;  /* 0x00000005060075a7 */ /* 0x000e62000800017f */
[----:B------:R-:W-:-:S05]  /*b210*/  VIADD R0, R0, 0x1 ;  /* 0x0000000100007836 */ /* 0x000fca0000000000 */
[----:B------:R-:W-:-:S04]  /*b220*/  ISETP.NE.AND P1, PT, R0, 0x4, PT ;  /* 0x000000040000780c */ /* 0x000fc80003f25270 */
[----:B------:R-:W-:Y:S02]  /*b230*/  SEL R2, RZ, 0x1, P1 ;  /* 0x00000001ff027807 */ /* 0x000fe40000800000 */
[----:B------:R-:W-:Y:S02]  /*b240*/  SEL R0, R0, RZ, P1 ;  /* 0x000000ff00007207 */ /* 0x000fe40000800000 */
[----:B------:R-:W-:Y:S01]  /*b250*/  LOP3.LUT R2, R7, R2, RZ, 0x3c, !PT ;  /* 0x0000000207027212 */ /* 0x000fe200078e3cff */
[----:B-1----:R-:W-:Y:S06]  /*b260*/  @!P0 BRA `(.L_x_309) ;  /* 0x0000000000f08947 */ /* 0x002fec0003800000 */
.L_x_322:
[----:B------:R-:W-:Y:S01]  /*b270*/  IMAD R3, R0, 0x8, R3 ;  /* 0x0000000800037824 */ /* 0x000fe200078e0203 */
[----:B------:R-:W-:-:S07]  /*b280*/  SHF.L.U32 R0, R2, 0x1f, RZ ;  /* 0x0000001f02007819 */ /* 0x000fce00000006ff */
.L_x_310:
[----:B--2---:R2:W3:Y:S02]  /*b290*/  SYNCS.PHASECHK.TRANS64.TRYWAIT P0, [R3+URZ], R0 ;  /* 0x00000000030075a7 */ /* 0x0044e4000800017f */
[----:B---3--:R-:W-:Y:S05]  /*b2a0*/  @!P0 NANOSLEEP.SYNCS 0x989680 ;  /* 0x009896800000895d */ /* 0x008fea0003900000 */
[----:B------:R-:W3:Y:S02]  /*b2b0*/  @!P0 SYNCS.PHASECHK.TRANS64 P0, [R3+URZ], R0 ;  /* 0x00000000030085a7 */ /* 0x000ee4000800007f */
[----:B---3--:R-:W-:Y:S05]  /*b2c0*/  @!P0 BRA `(.L_x_310) ;  /* 0xfffffffc00f08947 */ /* 0x008fea000383ffff */
.L_x_305:
[----:B------:R-:W-:Y:S05]  /*b2d0*/  BSYNC B0 ;  /* 0x0000000000007941 */ /* 0x000fea0003800000 */
.L_x_304:
[----:B------:R-:W-:Y:S05]  /*b2e0*/  EXIT ;  /* 0x000000000000794d */ /* 0x000fea0003800000 */
.L_x_14:
[----:B0-----:R0:W1:Y:S02]  /*b2f0*/  SYNCS.PHASECHK.TRANS64.TRYWAIT P0, [R157+URZ], R0 ;  /* 0x000000009d0075a7 */ /* 0x001064000800017f */
[----:B-1----:R-:W-:Y:S05]  /*b300*/  @!P0 NANOSLEEP.SYNCS 0x989680 ;  /* 0x009896800000895d */ /* 0x002fea0003900000 */
[----:B------:R-:W1:Y:S02]  /*b310*/  @!P0 SYNCS.PHASECHK.TRANS64 P0, [R157+URZ], R0 ;  /* 0x000000009d0085a7 */ /* 0x000e64000800007f */
[----:B-1----:R-:W-:Y:S05]  /*b320*/  @!P0 BRA `(.L_x_14) ;  /* 0xfffffffc00f08947 */ /* 0x002fea000383ffff */
[----:B------:R-:W-:Y:S05]  /*b330*/  BRA `(.L_x_311) ;  /* 0xffffff6000987947 */ /* 0x000fea000383ffff */
.L_x_19:
[----:B-1----:R1:W2:Y:S02]  /*b340*/  SYNCS.PHASECHK.TRANS64.TRYWAIT P1, [R3+URZ], R0 ;  /* 0x00000000030075a7 */ /* 0x0022a4000802017f */
[----:B--2---:R-:W-:Y:S05]  /*b350*/  @!P1 NANOSLEEP.SYNCS 0x989680 ;  /* 0x009896800000995d */ /* 0x004fea0003900000 */
[----:B------:R-:W2:Y:S02]  /*b360*/  @!P1 SYNCS.PHASECHK.TRANS64 P1, [R3+URZ], R0 ;  /* 0x00000000030095a7 */ /* 0x000ea4000802007f */
[----:B--2---:R-:W-:Y:S05]  /*b370*/  @!P1 BRA `(.L_x_19) ;  /* 0xfffffffc00f09947 */ /* 0x004fea000383ffff */
[----:B------:R-:W-:Y:S05]  /*b380*/  BRA `(.L_x_18) ;  /* 0xffffff6400087947 */ /* 0x000fea000383ffff */
.L_x_24:
[----:B-1----:R-:W-:-:S04]  /*b390*/  IMAD.U32 R4, RZ, RZ, UR4 ;  /* 0x00000004ff047e24 */ /* 0x002fc8000f8e00ff */
[----:B------:R1:W2:Y:S03]  /*b3a0*/  SYNCS.PHASECHK.TRANS64.TRYWAIT P1, [R4+URZ], R3 ;  /* 0x00000003040075a7 */ /* 0x0002a6000802017f */
[----:B--2---:R-:W-:Y:S05]  /*b3b0*/  @!P1 NANOSLEEP.SYNCS 0x989680 ;  /* 0x009896800000995d */ /* 0x004fea0003900000 */
[----:B------:R-:W2:Y:S02]  /*b3c0*/  @!P1 SYNCS.PHASECHK.TRANS64 P1, [R4+URZ], R3 ;  /* 0x00000003040095a7 */ /* 0x000ea4000802007f */
[----:B--2---:R-:W-:Y:S05]  /*b3d0*/  @!P1 BRA `(.L_x_24) ;  /* 0xfffffffc00ec9947 */ /* 0x004fea000383ffff */
[----:B------:R-:W-:Y:S05]  /*b3e0*/  BRA `(.L_x_23) ;  /* 0xffffff64009c7947 */ /* 0x000fea000383ffff */
.L_x_30:
[----:B0-----:R0:W1:Y:S02]  /*b3f0*/  SYNCS.PHASECHK.TRANS64.TRYWAIT P0, [R157+URZ+0x10], R0 ;  /* 0x000010009d0075a7 */ /* 0x001064000800017f */
[----:B-1----:R-:W-:Y:S05]  /*b400*/  @!P0 NANOSLEEP.SYNCS 0x989680 ;  /* 0x009896800000895d */ /* 0x002fea0003900000 */
[----:B------:R-:W1:Y:S02]  /*b410*/  @!P0 SYNCS.PHASECHK.TRANS64 P0, [R157+URZ+0x10], R0 ;  /* 0x000010009d0085a7 */ /* 0x000e64000800007f */
[----:B-1----:R-:W-:Y:S05]  /*b420*/  @!P0 BRA `(.L_x_30) ;  /* 0xfffffffc00f08947 */ /* 0x002fea000383ffff */
[----:B------:R-:W-:Y:S05]  /*b430*/  BRA `(.L_x_312) ;  /* 0xffffff68009c7947 */ /* 0x000fea000383ffff */
.L_x_291:
[----:B------:R-:W-:Y:S01]  /*b440*/  BSSY B1, `(.L_x_313) ;  /* 0x0000006000017945 */ /* 0x000fe20003800000 */
[----:B------:R-:W-:-:S07]  /*b450*/  IMAD.MOV.U32 R15, RZ, RZ, -0x1 ;  /* 0xffffffffff0f7424 */ /* 0x000fce00078e00ff */
[----:B------:R-:W-:Y:S05]  /*b460*/  WARPSYNC.COLLECTIVE R15, `(.L_x_314) ;  /* 0x000000000f0c7348 */ /* 0x000fea0003c00000 */
[----:B------:R-:W-:Y:S02]  /*b470*/  ELECT P6, UR62, PT ;  /* 0x00000000003e782f */ /* 0x000fe400038c0000 */
[----:B------:R-:W-:Y:S01]  /*b480*/  MOV R14, UR62 ;  /* 0x0000003e000e7c02 */ /* 0x000fe20008000f00 */
[----:B------:R-:W-:Y:S10]  /*b490*/  ENDCOLLECTIVE ;  /* 0x000000000000791b */ /* 0x000ff40003800000 */
.L_x_314:
[----:B------:R-:W-:Y:S05]  /*b4a0*/  BSYNC B1 ;  /* 0x0000000000017941 */ /* 0x000fea0003800000 */
.L_x_313:
[----:B------:R-:W-:Y:S05]  /*b4b0*/  BRA `(.L_x_315) ;  /* 0xfffffff000087947 */ /* 0x000fea000383ffff */
.L_x_294:
[----:B-1----:R1:W2:Y:S02]  /*b4c0*/  SYNCS.PHASECHK.TRANS64.TRYWAIT P1, [R7+URZ+0x20], R4 ;  /* 0x00002004070075a7 */ /* 0x0022a4000802017f */
[----:B--2---:R-:W-:Y:S05]  /*b4d0*/  @!P1 NANOSLEEP.SYNCS 0x989680 ;  /* 0x009896800000995d */ /* 0x004fea0003900000 */
[----:B------:R-:W2:Y:S02]  /*b4e0*/  @!P1 SYNCS.PHASECHK.TRANS64 P1, [R7+URZ+0x20], R4 ;  /* 0x00002004070095a7 */ /* 0x000ea4000802007f */
[----:B--2---:R-:W-:Y:S05]  /*b4f0*/  @!P1 BRA `(.L_x_294) ;  /* 0xfffffffc00f09947 */ /* 0x004fea000383ffff */
[----:B------:R-:W-:Y:S05]  /*b500*/  BRA `(.L_x_316) ;  /* 0xfffffff0003c7947 */ /* 0x000fea000383ffff */
.L_x_303:
[----:B------:R-:W-:Y:S01]  /*b510*/  BSSY B0, `(.L_x_317) ;  /* 0x0000006000007945 */ /* 0x000fe20003800000 */
[----:B------:R-:W-:-:S07]  /*b520*/  IMAD.MOV.U32 R15, RZ, RZ, -0x1 ;  /* 0xffffffffff0f7424 */ /* 0x000fce00078e00ff */
[----:B------:R-:W-:Y:S05]  /*b530*/  WARPSYNC.COLLECTIVE R15, `(.L_x_318) ;  /* 0x000000000f0c7348 */ /* 0x000fea0003c00000 */
[----:B------:R-:W-:Y:S02]  /*b540*/  ELECT P6, UR62, PT ;  /* 0x00000000003e782f */ /* 0x000fe400038c0000 */
[----:B------:R-:W-:Y:S01]  /*b550*/  MOV R14, UR62 ;  /* 0x0000003e000e7c02 */ /* 0x000fe20008000f00 */
[----:B------:R-:W-:Y:S10]  /*b560*/  ENDCOLLECTIVE ;  /* 0x000000000000791b */ /* 0x000ff40003800000 */
.L_x_318:
[----:B------:R-:W-:Y:S05]  /*b570*/  BSYNC B0 ;  /* 0x0000000000007941 */ /* 0x000fea0003800000 */
.L_x_317:
[----:B------:R-:W-:Y:S05]  /*b580*/  BRA `(.L_x_319) ;  /* 0xfffffff800a07947 */ /* 0x000fea000383ffff */
.L_x_307:
[----:B0-----:R0:W1:Y:S02]  /*b590*/  SYNCS.PHASECHK.TRANS64.TRYWAIT P0, [R7+URZ], R2 ;  /* 0x00000002070075a7 */ /* 0x001064000800017f */
[----:B-1----:R-:W-:Y:S05]  /*b5a0*/  @!P0 NANOSLEEP.SYNCS 0x989680 ;  /* 0x009896800000895d */ /* 0x002fea0003900000 */
[----:B------:R-:W1:Y:S02]  /*b5b0*/  @!P0 SYNCS.PHASECHK.TRANS64 P0, [R7+URZ], R2 ;  /* 0x00000002070085a7 */ /* 0x000e64000800007f */
[----:B-1----:R-:W-:Y:S05]  /*b5c0*/  @!P0 BRA `(.L_x_307) ;  /* 0xfffffffc00f08947 */ /* 0x002fea000383ffff */
[----:B------:R-:W-:Y:S05]  /*b5d0*/  BRA `(.L_x_320) ;  /* 0xfffffff800e47947 */ /* 0x000fea000383ffff */
.L_x_308:
[----:B0-----:R0:W1:Y:S02]  /*b5e0*/  SYNCS.PHASECHK.TRANS64.TRYWAIT P0, [R9+URZ], R4 ;  /* 0x00000004090075a7 */ /* 0x001064000800017f */
[----:B-1----:R-:W-:Y:S05]  /*b5f0*/  @!P0 NANOSLEEP.SYNCS 0x989680 ;  /* 0x009896800000895d */ /* 0x002fea0003900000 */
[----:B------:R-:W1:Y:S02]  /*b600*/  @!P0 SYNCS.PHASECHK.TRANS64 P0, [R9+URZ], R4 ;  /* 0x00000004090085a7 */ /* 0x000e64000800007f */
[----:B-1----:R-:W-:Y:S05]  /*b610*/  @!P0 BRA `(.L_x_308) ;  /* 0xfffffffc00f08947 */ /* 0x002fea000383ffff */
[----:B------:R-:W-:Y:S05]  /*b620*/  BRA `(.L_x_321) ;  /* 0xfffffff800f47947 */ /* 0x000fea000383ffff */
.L_x_309:
[----:B-1----:R1:W2:Y:S02]  /*b630*/  SYNCS.PHASECHK.TRANS64.TRYWAIT P0, [R6+URZ], R5 ;  /* 0x00000005060075a7 */ /* 0x0022a4000800017f */
[----:B--2---:R-:W-:Y:S05]  /*b640*/  @!P0 NANOSLEEP.SYNCS 0x989680 ;  /* 0x009896800000895d */ /* 0x004fea0003900000 */
[----:B------:R-:W2:Y:S02]  /*b650*/  @!P0 SYNCS.PHASECHK.TRANS64 P0, [R6+URZ], R5 ;  /* 0x00000005060085a7 */ /* 0x000ea4000800007f */
[----:B--2---:R-:W-:Y:S05]  /*b660*/  @!P0 BRA `(.L_x_309) ;  /* 0xfffffffc00f08947 */ /* 0x004fea000383ffff */
[----:B------:R-:W-:Y:S05]  /*b670*/  BRA `(.L_x_322) ;  /* 0xfffffff800fc7947 */ /* 0x000fea000383ffff */
.L_x_323:
[----:B------:R-:W-:-:S00]  /*b680*/  BRA `(.L_x_323) ;  /* 0xfffffffc00fc7947 */ /* 0x000fc0000383ffff */
[----:B------:R-:W-:-:S00]  /*b690*/  NOP ;  /* 0x0000000000007918 */ /* 0x000fc00000000000 */
        /* <DEDUP_REMOVED lines=14> */
.L_x_324:


//--------------------- .nv.global.init           --------------------------
	.section	.nv.global.init,"aw",@progbits
.nv.global.init:
	.type		$str$22,@object
	.size		$str$22,($str$23 - $str$22)
$str$22:
        /*0000*/ 	.byte	0x6b, 0x5f, 0x74, 0x69, 0x6c, 0x65, 0x5f, 0x63, 0x6f, 0x75, 0x6e, 0x74, 0x20, 0x3e, 0x3d, 0x20
        /*0010*/ 	.byte	0x31, 0x00
	.type		$str$23,@object
	.size		$str$23,(__unnamed_1 - $str$23)
$str$23:
        /*0012*/ 	.byte	0x2f, 0x74, 0x6d, 0x70, 0x2f, 0x63, 0x75, 0x74, 0x6c, 0x61, 0x73, 0x73, 0x5f, 0x73, 0x77, 0x65
        /*0022*/ 	.byte	0x65, 0x70, 0x5f, 0x73, 0x72, 0x63, 0x2f, 0x69, 0x6e, 0x63, 0x6c, 0x75, 0x64, 0x65, 0x2f, 0x63
        /*0032*/ 	.byte	0x75, 0x74, 0x6c, 0x61, 0x73, 0x73, 0x2f, 0x67, 0x65, 0x6d, 0x6d, 0x2f, 0x63, 0x6f, 0x6c, 0x6c
        /*0042*/ 	.byte	0x65, 0x63, 0x74, 0x69, 0x76, 0x65, 0x2f, 0x73, 0x6d, 0x39, 0x30, 0x5f, 0x6d, 0x6d, 0x61, 0x5f
        /*0052*/ 	.byte	0x74, 0x6d, 0x61, 0x5f, 0x67, 0x6d, 0x6d, 0x61, 0x5f, 0x73, 0x73, 0x5f, 0x77, 0x61, 0x72, 0x70
        /*0062*/ 	.byte	0x73, 0x70, 0x65, 0x63, 0x69, 0x61, 0x6c, 0x69, 0x7a, 0x65, 0x64, 0x2e, 0x68, 0x70, 0x70, 0x00
	.type		__unnamed_1,@object
	.size		__unnamed_1,(.L_0 - __unnamed_1)
__unnamed_1:
        /*0072*/ 	.byte	0x76, 0x6f, 0x69, 0x64, 0x20, 0x63, 0x75, 0x74, 0x6c, 0x61, 0x73, 0x73, 0x3a, 0x3a, 0x67, 0x65
        /* <DEDUP_REMOVED lines=179> */
        /*0bb2*/ 	.byte	0x65, 0x6e, 0x74, 0x69, 0x74, 0x79, 0x5d, 0x00
.L_0:


//--------------------- .nv.shared._ZN7cutlass13device_kernelINS_4gemm6kernel13GemmUniversalIN4cute5tupleIJiiiiEEENS1_10collective13CollectiveMmaINS1_34MainloopSm90TmaGmmaWarpSpecializedILi4ENS5_IJNS4_1CILi1EEESB_SB_EEENS1_32KernelTmaWarpSpecializedPingpongEEENS5_IJNSA_ILi64EEENSA_ILi256EEENSA_ILi32EEEEEENS_6half_tENS5_IJlSB_lEEESJ_SK_NS4_8TiledMMAINS4_8MMA_AtomIJNS4_4SM904GMMA26MMA_64x256x16_F32F16F16_SSILNSO_5MajorE0ELSQ_0ELNSO_7ScaleInE1ELSR_1EEEEEENS4_6LayoutISC_NS5_IJNSA_ILi0EEESV_SV_EEEEENS5_IJNS4_10UnderscoreESY_SY_EEEEENS4_13SM90_TMA_LOADENS4_14ComposedLayoutINS4_7SwizzleILi2ELi4ELi3EEENS4_18smem_ptr_flag_bitsILi16EEENSU_INS5_IJNSA_ILi8EEESH_EEENS5_IJSH_SB_EEEEEEEvNS4_8identityES11_S1B_vS1C_EENS_8epilogue10collective6detail29Sm90TmaWarpSpecializedAdapterINS1F_15DefaultEpilogueISJ_SK_SK_NS1E_6thread17LinearCombinationISJ_Li1EffLNS1J_9ScaleType4KindE0ELNS_15FloatRoundStyleE2ESJ_EENS1_15EpilogueDefaultEEEEEvvEEEEvNT_6ParamsE --------------------------
	.section	.nv.shared._ZN7cutlass13device_kernelINS_4gemm6kernel13GemmUniversalIN4cute5tupleIJiiiiEEENS1_10collective13CollectiveMmaINS1_34MainloopSm90TmaGmmaWarpSpecializedILi4ENS5_IJNS4_1CILi1EEESB_SB_EEENS1_32KernelTmaWarpSpecializedPingpongEEENS5_IJNSA_ILi64EEENSA_ILi256EEENSA_ILi32EEEEEENS_6half_tENS5_IJlSB_lEEESJ_SK_NS4_8TiledMMAINS4_8MMA_AtomIJNS4_4SM904GMMA26MMA_64x256x16_F32F16F16_SSILNSO_5MajorE0ELSQ_0ELNSO_7ScaleInE1ELSR_1EEEEEENS4_6LayoutISC_NS5_IJNSA_ILi0EEESV_SV_EEEEENS5_IJNS4_10UnderscoreESY_SY_EEEEENS4_13SM90_TMA_LOADENS4_14ComposedLayoutINS4_7SwizzleILi2ELi4ELi3EEENS4_18smem_ptr_flag_bitsILi16EEENSU_INS5_IJNSA_ILi8EEESH_EEENS5_IJSH_SB_EEEEEEEvNS4_8identityES11_S1B_vS1C_EENS_8epilogue10collective6detail29Sm90TmaWarpSpecializedAdapterINS1F_15DefaultEpilogueISJ_SK_SK_NS1E_6thread17LinearCombinationISJ_Li1EffLNS1J_9ScaleType4KindE0ELNS_15FloatRoundStyleE2ESJ_EENS1_15EpilogueDefaultEEEEEvvEEEEvNT_6ParamsE,"aw",@nobits
	.sectionflags	@""
	.align	16
	.zero		1024


//--------------------- .nv.shared.reserved.0     --------------------------
	.section	.nv.shared.reserved.0,"aw",@nobits
	.weak		__nv_reservedSMEM_offset_0_alias
	.size		__nv_reservedSMEM_offset_0_alias, 0, 0
	.other		__nv_reservedSMEM_offset_0_alias,@"STO_CUDA_RESERVED_SHARED STV_DEFAULT"
__nv_reservedSMEM_offset_0_alias:
	.zero		0


//--------------------- .nv.global                --------------------------
	.section	.nv.global,"aw",@nobits
.nv.global:
	.type		_ZN39_INTERNAL_cf656eb3_4_k_cu_98b03a0c_30824cute1_E,@object
	.size		_ZN39_INTERNAL_cf656eb3_4_k_cu_98b03a0c_30824cute1_E,(_ZN39_INTERNAL_cf656eb3_4_k_cu_98b03a0c_30824cuda3std3__45__cpo6cbeginE - _ZN39_INTERNAL_cf656eb3_4_k_cu_98b03a0c_30824cute1_E)
_ZN39_INTERNAL_cf656eb3_4_k_cu_98b03a0c_30824cute1_E:
	.zero		1
	.type		_ZN39_INTERNAL_cf656eb3_4_k_cu_98b03a0c_30824cuda3std3__45__cpo6cbeginE,@object
	.size		_ZN39_INTERNAL_cf656eb3_4_k_cu_98b03a0c_30824cuda3std3__45__cpo6cbeginE,(_ZN39_INTERNAL_cf656eb3_4_k_cu_98b03a0c_30824cuda3std3__48in_placeE - _ZN39_INTERNAL_cf656eb3_4_k_cu_98b03a0c_30824cuda3std3__45__cpo6cbeginE)
_ZN39_INTERNAL_cf656eb3_4_k_cu_98b03a0c_30824cuda3std3__45__cpo6cbeginE:
	.zero		1
	.type		_ZN39_INTERNAL_cf656eb3_4_k_cu_98b03a0c_30824cuda3std3__48in_placeE,@object
	.size		_ZN39_INTERNAL_cf656eb3_4_k_cu_98b03a0c_30824cuda3std3__48in_placeE,(_ZN39_INTERNAL_cf656eb3_4_k_cu_98b03a0c_30824cuda3std6ranges3__45__cpo9iter_moveE - _ZN39_INTERNAL_cf656eb3_4_k_cu_98b03a0c_30824cuda3std3__48in_placeE)
_ZN39_INTERNAL_cf656eb3_4_k_cu_98b03a0c_30824cuda3std3__48in_placeE:
	.zero		1
	.type		_ZN39_INTERNAL_cf656eb3_4_k_cu_98b03a0c_30824cuda3std6ranges3__45__cpo9iter_moveE,@object
	.size		_ZN39_INTERNAL_cf656eb3_4_k_cu_98b03a0c_30824cuda3std6ranges3__45__cpo9iter_moveE,(_ZN39_INTERNAL_cf656eb3_4_k_cu_98b03a0c_30824cuda3std3__45__cpo5beginE - _ZN39_INTERNAL_cf656eb3_4_k_cu_98b03a0c_30824cuda3std6ranges3__45__cpo9iter_moveE)
_ZN39_INTERNAL_cf656eb3_4_k_cu_98b03a0c_30824cuda3std6ranges3__45__cpo9iter_moveE:
	.zero		1
	.type		_ZN39_INTERNAL_cf656eb3_4_k_cu_98b03a0c_30824cuda3std3__45__cpo5beginE,@object
	.size		_ZN39_INTERNAL_cf656eb3_4_k_cu_98b03a0c_30824cuda3std3__45__cpo5beginE,(_ZN39_INTERNAL_cf656eb3_4_k_cu_98b03a0c_30824cuda3std3__441_GLOBAL__N__cf656eb3_4_k_cu_98b03a0c_30826ignoreE - _ZN39_INTERNAL_cf656eb3_4_k_cu_98b03a0c_30824cuda3std3__45__cpo5beginE)
_ZN39_INTERNAL_cf656eb3_4_k_cu_98b03a0c_30824cuda3std3__45__cpo5beginE:
	.zero		1
	.type		_ZN39_INTERNAL_cf656eb3_4_k_cu_98b03a0c_30824cuda3std3__441_GLOBAL__N__cf656eb3_4_k_cu_98b03a0c_30826ignoreE,@object
	.size		_ZN39_INTERNAL_cf656eb3_4_k_cu_98b03a0c_30824cuda3std3__441_GLOBAL__N__cf656eb3_4_k_cu_98b03a0c_30826ignoreE,(_ZN39_INTERNAL_cf656eb3_4_k_cu_98b03a0c_30824cute7productE - _ZN39_INTERNAL_cf656eb3_4_k_cu_98b03a0c_30824cuda3std3__441_GLOBAL__N__cf656eb3_4_k_cu_98b03a0c_30826ignoreE)
_ZN39_INTERNAL_cf656eb3_4_k_cu_98b03a0c_30824cuda3std3__441_GLOBAL__N__cf656eb3_4_k_cu_98b03a0c_30826ignoreE:
	.zero		1
	.type		_ZN39_INTERNAL_cf656eb3_4_k_cu_98b03a0c_30824cute7productE,@object
	.size		_ZN39_INTERNAL_cf656eb3_4_k_cu_98b03a0c_30824cute7productE,(_ZN39_INTERNAL_cf656eb3_4_k_cu_98b03a0c_30824cuda3std3__45__cpo3endE - _ZN39_INTERNAL_cf656eb3_4_k_cu_98b03a0c_30824cute7productE)
_ZN39_INTERNAL_cf656eb3_4_k_cu_98b03a0c_30824cute7productE:
	.zero		1
	.type		_ZN39_INTERNAL_cf656eb3_4_k_cu_98b03a0c_30824cuda3std3__45__cpo3endE,@object
	.size		_ZN39_INTERNAL_cf656eb3_4_k_cu_98b03a0c_30824cuda3std3__45__cpo3endE,(_ZN39_INTERNAL_cf656eb3_4_k_cu_98b03a0c_30824cuda3std3__419piecewise_constructE - _ZN39_INTERNAL_cf656eb3_4_k_cu_98b03a0c_30824cuda3std3__45__cpo3endE)
_ZN39_INTERNAL_cf656eb3_4_k_cu_98b03a0c_30824cuda3std3__45__cpo3endE:
	.zero		1
	.type		_ZN39_INTERNAL_cf656eb3_4_k_cu_98b03a0c_30824cuda3std3__419piecewise_constructE,@object
	.size		_ZN39_INTERNAL_cf656eb3_4_k_cu_98b03a0c_30824cuda3std3__419piecewise_constructE,(_ZN39_INTERNAL_cf656eb3_4_k_cu_98b03a0c_30824cuda3std3__45__cpo4cendE - _ZN39_INTERNAL_cf656eb3_4_k_cu_98b03a0c_30824cuda3std3__419piecewise_constructE)
_ZN39_INTERNAL_cf656eb3_4_k_cu_98b03a0c_30824cuda3std3__419piecewise_constructE:
	.zero		1
	.type		_ZN39_INTERNAL_cf656eb3_4_k_cu_98b03a0c_30824cuda3std3__45__cpo4cendE,@object
	.size		_ZN39_INTERNAL_cf656eb3_4_k_cu_98b03a0c_30824cuda3std3__45__cpo4cendE,(_ZN39_INTERNAL_cf656eb3_4_k_cu_98b03a0c_30824cuda3std6ranges3__45__cpo4swapE - _ZN39_INTERNAL_cf656eb3_4_k_cu_98b03a0c_30824cuda3std3__45__cpo4cendE)
_ZN39_INTERNAL_cf656eb3_4_k_cu_98b03a0c_30824cuda3std3__45__cpo4cendE:
	.zero		1
	.type		_ZN39_INTERNAL_cf656eb3_4_k_cu_98b03a0c_30824cuda3std6ranges3__45__cpo4swapE,@object
	.size		_ZN39_INTERNAL_cf656eb3_4_k_cu_98b03a0c_30824cuda3std6ranges3__45__cpo4swapE,(.L_8 - _ZN39_INTERNAL_cf656eb3_4_k_cu_98b03a0c_30824cuda3std6ranges3__45__cpo4swapE)
_ZN39_INTERNAL_cf656eb3_4_k_cu_98b03a0c_30824cuda3std6ranges3__45__cpo4swapE:
	.zero		1
.L_8:


//--------------------- .nv.constant0._ZN7cutlass13device_kernelINS_4gemm6kernel13GemmUniversalIN4cute5tupleIJiiiiEEENS1_10collective13CollectiveMmaINS1_34MainloopSm90TmaGmmaWarpSpecializedILi4ENS5_IJNS4_1CILi1EEESB_SB_EEENS1_32KernelTmaWarpSpecializedPingpongEEENS5_IJNSA_ILi64EEENSA_ILi256EEENSA_ILi32EEEEEENS_6half_tENS5_IJlSB_lEEESJ_SK_NS4_8TiledMMAINS4_8MMA_AtomIJNS4_4SM904GMMA26MMA_64x256x16_F32F16F16_SSILNSO_5MajorE0ELSQ_0ELNSO_7ScaleInE1ELSR_1EEEEEENS4_6LayoutISC_NS5_IJNSA_ILi0EEESV_SV_EEEEENS5_IJNS4_10UnderscoreESY_SY_EEEEENS4_13SM90_TMA_LOADENS4_14ComposedLayoutINS4_7SwizzleILi2ELi4ELi3EEENS4_18smem_ptr_flag_bitsILi16EEENSU_INS5_IJNSA_ILi8EEESH_EEENS5_IJSH_SB_EEEEEEEvNS4_8identityES11_S1B_vS1C_EENS_8epilogue10collective6detail29Sm90TmaWarpSpecializedAdapterINS1F_15DefaultEpilogueISJ_SK_SK_NS1E_6thread17LinearCombinationISJ_Li1EffLNS1J_9ScaleType4KindE0ELNS_15FloatRoundStyleE2ESJ_EENS1_15EpilogueDefaultEEEEEvvEEEEvNT_6ParamsE --------------------------
	.section	.nv.constant0._ZN7cutlass13device_kernelINS_4gemm6kernel13GemmUniversalIN4cute5tupleIJiiiiEEENS1_10collective13CollectiveMmaINS1_34MainloopSm90TmaGmmaWarpSpecializedILi4ENS5_IJNS4_1CILi1EEESB_SB_EEENS1_32KernelTmaWarpSpecializedPingpongEEENS5_IJNSA_ILi64EEENSA_ILi256EEENSA_ILi32EEEEEENS_6half_tENS5_IJlSB_lEEESJ_SK_NS4_8TiledMMAINS4_8MMA_AtomIJNS4_4SM904GMMA26MMA_64x256x16_F32F16F16_SSILNSO_5MajorE0ELSQ_0ELNSO_7ScaleInE1ELSR_1EEEEEENS4_6LayoutISC_NS5_IJNSA_ILi0EEESV_SV_EEEEENS5_IJNS4_10UnderscoreESY_SY_EEEEENS4_13SM90_TMA_LOADENS4_14ComposedLayoutINS4_7SwizzleILi2ELi4ELi3EEENS4_18smem_ptr_flag_bitsILi16EEENSU_INS5_IJNSA_ILi8EEESH_EEENS5_IJSH_SB_EEEEEEEvNS4_8identityES11_S1B_vS1C_EENS_8epilogue10collective6detail29Sm90TmaWarpSpecializedAdapterINS1F_15DefaultEpilogueISJ_SK_SK_NS1E_6thread17LinearCombinationISJ_Li1EffLNS1J_9ScaleType4KindE0ELNS_15FloatRoundStyleE2ESJ_EENS1_15EpilogueDefaultEEEEEvvEEEEvNT_6ParamsE,"a",@progbits
	.sectionflags	@""
	.align	4
.nv.constant0._ZN7cutlass13device_kernelINS_4gemm6kernel13GemmUniversalIN4cute5tupleIJiiiiEEENS1_10collective13CollectiveMmaINS1_34MainloopSm90TmaGmmaWarpSpecializedILi4ENS5_IJNS4_1CILi1EEESB_SB_EEENS1_32KernelTmaWarpSpecializedPingpongEEENS5_IJNSA_ILi64EEENSA_ILi256EEENSA_ILi32EEEEEENS_6half_tENS5_IJlSB_lEEESJ_SK_NS4_8TiledMMAINS4_8MMA_AtomIJNS4_4SM904GMMA26MMA_64x256x16_F32F16F16_SSILNSO_5MajorE0ELSQ_0ELNSO_7ScaleInE1ELSR_1EEEEEENS4_6LayoutISC_NS5_IJNSA_ILi0EEESV_SV_EEEEENS5_IJNS4_10UnderscoreESY_SY_EEEEENS4_13SM90_TMA_LOADENS4_14ComposedLayoutINS4_7SwizzleILi2ELi4ELi3EEENS4_18smem_ptr_flag_bitsILi16EEENSU_INS5_IJNSA_ILi8EEESH_EEENS5_IJSH_SB_EEEEEEEvNS4_8identityES11_S1B_vS1C_EENS_8epilogue10collective6detail29Sm90TmaWarpSpecializedAdapterINS1F_15DefaultEpilogueISJ_SK_SK_NS1E_6thread17LinearCombinationISJ_Li1EffLNS1J_9ScaleType4KindE0ELNS_15FloatRoundStyleE2ESJ_EENS1_15EpilogueDefaultEEEEEvvEEEEvNT_6ParamsE:
	.zero		1664


//--------------------- SYMBOLS --------------------------

	.type		.nv.reservedSmem.offset0,@object
	.size		.nv.reservedSmem.offset0,0x4
	.type		__assertfail,@function
